	.target	sm_90a

	.elftype	@"ET_EXEC"


//--------------------- .note.nv.tkinfo           --------------------------
	.section	.note.nv.tkinfo,"",@"SHT_NOTE"
	.sectionflags	@"SHF_NOTE_NV_TKINFO"
	.tkinfo
        /*0018*/ 	.word	0x00000002
        /*0030*/ 	.string	""
        /*0030*/ 	.string	"ptxas"
        /*0030*/ 	.string	"Cuda compilation tools, release 13.0, V13.0.88"
        /*0030*/ 	.string	"Build cuda_13.0.r13.0/compiler.36424714_0"
        /*0030*/ 	.string	"-arch sm_90a -m 64 "



//--------------------- .note.nv.cuinfo           --------------------------
	.section	.note.nv.cuinfo,"",@"SHT_NOTE"
	.sectionflags	@"SHF_NOTE_NV_CUINFO"
        /*0018*/ 	.short	0x0002
        /*001a*/ 	.short	0x005a
        /*001c*/ 	.short	0x0082
	.zero		2


//--------------------- .nv.info                  --------------------------
	.section	.nv.info,"",@"SHT_CUDA_INFO"
	.align	4


	//----- nvinfo : EIATTR_REGCOUNT
	.align		4
        /*0000*/ 	.byte	0x04, 0x2f
        /*0002*/ 	.short	(.L_15 - .L_14)
	.align		4
.L_14:
        /*0004*/ 	.word	index@(_ZN7cutlass13device_kernelINS_4gemm6kernel13GemmUniversalIN4cute5tupleIJiiiiEEENS1_10collective13CollectiveMmaINS1_34MainloopSm90TmaGmmaWarpSpecializedILi11ENS5_IJNS4_1CILi1EEESB_SB_EEENS1_32KernelTmaWarpSpecializedPingpongEEENS5_IJNSA_ILi64EEENSA_ILi256EEENSA_ILi32EEEEEENS_10bfloat16_tENS5_IJlSB_lEEESJ_SK_NS4_8TiledMMAINS4_8MMA_AtomIJNS4_4SM904GMMA28MMA_64x256x16_F32BF16BF16_SSILNSO_5MajorE0ELSQ_0ELNSO_7ScaleInE1ELSR_1EEEEEENS4_6LayoutISC_NS5_IJNSA_ILi0EEESV_SV_EEEEENS5_IJNS4_10UnderscoreESY_SY_EEEEENS4_13SM90_TMA_LOADENS4_14ComposedLayoutINS4_7SwizzleILi2ELi4ELi3EEENS4_18smem_ptr_flag_bitsILi16EEENSU_INS5_IJNSA_ILi8EEESH_EEENS5_IJSH_SB_EEEEEEEvNS4_8identityES11_S1B_vS1C_EENS_8epilogue10collective6detail29Sm90TmaWarpSpecializedAdapterINS1F_15DefaultEpilogueISJ_SK_SK_NS1E_6thread17LinearCombinationISJ_Li1EffLNS1J_9ScaleType4KindE0ELNS_15FloatRoundStyleE2ESJ_EENS1_15EpilogueDefaultEEEEEvvEEEEvNT_6ParamsE)
        /*0008*/ 	.word	0x000000a8


	//----- nvinfo : EIATTR_FRAME_SIZE
	.align		4
.L_15:
        /*000c*/ 	.byte	0x04, 0x11
        /*000e*/ 	.short	(.L_17 - .L_16)
	.align		4
.L_16:
        /*0010*/ 	.word	index@(_ZN7cutlass13device_kernelINS_4gemm6kernel13GemmUniversalIN4cute5tupleIJiiiiEEENS1_10collective13CollectiveMmaINS1_34MainloopSm90TmaGmmaWarpSpecializedILi11ENS5_IJNS4_1CILi1EEESB_SB_EEENS1_32KernelTmaWarpSpecializedPingpongEEENS5_IJNSA_ILi64EEENSA_ILi256EEENSA_ILi32EEEEEENS_10bfloat16_tENS5_IJlSB_lEEESJ_SK_NS4_8TiledMMAINS4_8MMA_AtomIJNS4_4SM904GMMA28MMA_64x256x16_F32BF16BF16_SSILNSO_5MajorE0ELSQ_0ELNSO_7ScaleInE1ELSR_1EEEEEENS4_6LayoutISC_NS5_IJNSA_ILi0EEESV_SV_EEEEENS5_IJNS4_10UnderscoreESY_SY_EEEEENS4_13SM90_TMA_LOADENS4_14ComposedLayoutINS4_7SwizzleILi2ELi4ELi3EEENS4_18smem_ptr_flag_bitsILi16EEENSU_INS5_IJNSA_ILi8EEESH_EEENS5_IJSH_SB_EEEEEEEvNS4_8identityES11_S1B_vS1C_EENS_8epilogue10collective6detail29Sm90TmaWarpSpecializedAdapterINS1F_15DefaultEpilogueISJ_SK_SK_NS1E_6thread17LinearCombinationISJ_Li1EffLNS1J_9ScaleType4KindE0ELNS_15FloatRoundStyleE2ESJ_EENS1_15EpilogueDefaultEEEEEvvEEEEvNT_6ParamsE)
        /*0014*/ 	.word	0x00000008


	//----- nvinfo : EIATTR_MIN_STACK_SIZE
	.align		4
.L_17:
        /*0018*/ 	.byte	0x04, 0x12
        /*001a*/ 	.short	(.L_19 - .L_18)
	.align		4
.L_18:
        /*001c*/ 	.word	index@(_ZN7cutlass13device_kernelINS_4gemm6kernel13GemmUniversalIN4cute5tupleIJiiiiEEENS1_10collective13CollectiveMmaINS1_34MainloopSm90TmaGmmaWarpSpecializedILi11ENS5_IJNS4_1CILi1EEESB_SB_EEENS1_32KernelTmaWarpSpecializedPingpongEEENS5_IJNSA_ILi64EEENSA_ILi256EEENSA_ILi32EEEEEENS_10bfloat16_tENS5_IJlSB_lEEESJ_SK_NS4_8TiledMMAINS4_8MMA_AtomIJNS4_4SM904GMMA28MMA_64x256x16_F32BF16BF16_SSILNSO_5MajorE0ELSQ_0ELNSO_7ScaleInE1ELSR_1EEEEEENS4_6LayoutISC_NS5_IJNSA_ILi0EEESV_SV_EEEEENS5_IJNS4_10UnderscoreESY_SY_EEEEENS4_13SM90_TMA_LOADENS4_14ComposedLayoutINS4_7SwizzleILi2ELi4ELi3EEENS4_18smem_ptr_flag_bitsILi16EEENSU_INS5_IJNSA_ILi8EEESH_EEENS5_IJSH_SB_EEEEEEEvNS4_8identityES11_S1B_vS1C_EENS_8epilogue10collective6detail29Sm90TmaWarpSpecializedAdapterINS1F_15DefaultEpilogueISJ_SK_SK_NS1E_6thread17LinearCombinationISJ_Li1EffLNS1J_9ScaleType4KindE0ELNS_15FloatRoundStyleE2ESJ_EENS1_15EpilogueDefaultEEEEEvvEEEEvNT_6ParamsE)
        /*0020*/ 	.word	0x00000008
.L_19:


//--------------------- .nv.compat                --------------------------
	.section	.nv.compat,"",@"SHT_CUDA_COMPAT_INFO"
	.align	4
        /*0000*/ 	.byte	0x02, 0x09, 0x01, 0x00, 0x02, 0x02, 0x04, 0x00, 0x02, 0x05, 0x05, 0x00, 0x03, 0x07, 0x01, 0x01
        /*0010*/ 	.byte	0x02, 0x03, 0x01, 0x00, 0x02, 0x06, 0x01, 0x00, 0x04, 0x0b, 0x08, 0x00, 0x00, 0x00, 0x00, 0x00
        /*0020*/ 	.byte	0x00, 0x00, 0x00, 0x00


//--------------------- .nv.info._ZN7cutlass13device_kernelINS_4gemm6kernel13GemmUniversalIN4cute5tupleIJiiiiEEENS1_10collective13CollectiveMmaINS1_34MainloopSm90TmaGmmaWarpSpecializedILi11ENS5_IJNS4_1CILi1EEESB_SB_EEENS1_32KernelTmaWarpSpecializedPingpongEEENS5_IJNSA_ILi64EEENSA_ILi256EEENSA_ILi32EEEEEENS_10bfloat16_tENS5_IJlSB_lEEESJ_SK_NS4_8TiledMMAINS4_8MMA_AtomIJNS4_4SM904GMMA28MMA_64x256x16_F32BF16BF16_SSILNSO_5MajorE0ELSQ_0ELNSO_7ScaleInE1ELSR_1EEEEEENS4_6LayoutISC_NS5_IJNSA_ILi0EEESV_SV_EEEEENS5_IJNS4_10UnderscoreESY_SY_EEEEENS4_13SM90_TMA_LOADENS4_14ComposedLayoutINS4_7SwizzleILi2ELi4ELi3EEENS4_18smem_ptr_flag_bitsILi16EEENSU_INS5_IJNSA_ILi8EEESH_EEENS5_IJSH_SB_EEEEEEEvNS4_8identityES11_S1B_vS1C_EENS_8epilogue10collective6detail29Sm90TmaWarpSpecializedAdapterINS1F_15DefaultEpilogueISJ_SK_SK_NS1E_6thread17LinearCombinationISJ_Li1EffLNS1J_9ScaleType4KindE0ELNS_15FloatRoundStyleE2ESJ_EENS1_15EpilogueDefaultEEEEEvvEEEEvNT_6ParamsE --------------------------
	.section	.nv.info._ZN7cutlass13device_kernelINS_4gemm6kernel13GemmUniversalIN4cute5tupleIJiiiiEEENS1_10collective13CollectiveMmaINS1_34MainloopSm90TmaGmmaWarpSpecializedILi11ENS5_IJNS4_1CILi1EEESB_SB_EEENS1_32KernelTmaWarpSpecializedPingpongEEENS5_IJNSA_ILi64EEENSA_ILi256EEENSA_ILi32EEEEEENS_10bfloat16_tENS5_IJlSB_lEEESJ_SK_NS4_8TiledMMAINS4_8MMA_AtomIJNS4_4SM904GMMA28MMA_64x256x16_F32BF16BF16_SSILNSO_5MajorE0ELSQ_0ELNSO_7ScaleInE1ELSR_1EEEEEENS4_6LayoutISC_NS5_IJNSA_ILi0EEESV_SV_EEEEENS5_IJNS4_10UnderscoreESY_SY_EEEEENS4_13SM90_TMA_LOADENS4_14ComposedLayoutINS4_7SwizzleILi2ELi4ELi3EEENS4_18smem_ptr_flag_bitsILi16EEENSU_INS5_IJNSA_ILi8EEESH_EEENS5_IJSH_SB_EEEEEEEvNS4_8identityES11_S1B_vS1C_EENS_8epilogue10collective6detail29Sm90TmaWarpSpecializedAdapterINS1F_15DefaultEpilogueISJ_SK_SK_NS1E_6thread17LinearCombinationISJ_Li1EffLNS1J_9ScaleType4KindE0ELNS_15FloatRoundStyleE2ESJ_EENS1_15EpilogueDefaultEEEEEvvEEEEvNT_6ParamsE,"",@"SHT_CUDA_INFO"
	.sectionflags	@""
	.align	4


	//----- nvinfo : EIATTR_CUDA_API_VERSION
	.align		4
        /*0000*/ 	.byte	0x04, 0x37
        /*0002*/ 	.short	(.L_21 - .L_20)
.L_20:
        /*0004*/ 	.word	0x00000082


	//----- nvinfo : EIATTR_KPARAM_INFO
	.align		4
.L_21:
        /*0008*/ 	.byte	0x04, 0x17
        /*000a*/ 	.short	(.L_23 - .L_22)
.L_22:
        /*000c*/ 	.word	0x00000000
        /*0010*/ 	.short	0x0000
        /*0012*/ 	.short	0x0070
        /*0014*/ 	.byte	0x00, 0xf0, 0x01, 0x10


	//----- nvinfo : EIATTR_SPARSE_MMA_MASK
	.align		4
.L_23:
        /*0018*/ 	.byte	0x03, 0x50
        /*001a*/ 	.short	0x0000


	//----- nvinfo : EIATTR_MAXREG_COUNT
	.align		4
        /*001c*/ 	.byte	0x03, 0x1b
        /*001e*/ 	.short	0x00a8


	//----- nvinfo : EIATTR_NUM_BARRIERS
	.align		4
        /*0020*/ 	.byte	0x02, 0x4c
        /*0022*/ 	.byte	0x01
	.zero		1


	//----- nvinfo : EIATTR_EXTERNS
	.align		4
        /*0024*/ 	.byte	0x04, 0x0f
        /*0026*/ 	.short	(.L_25 - .L_24)


	//   ....[0]....
	.align		4
.L_24:
        /*0028*/ 	.word	index@(__assertfail)


	//----- nvinfo : EIATTR_ANNOTATIONS
	.align		4
.L_25:
        /*002c*/ 	.byte	0x04, 0x55
        /*002e*/ 	.short	(.L_27 - .L_26)


	//   ....[0]....
.L_26:
        /*0030*/ 	.word	0x00000001
        /*0034*/ 	.byte	0xe0, 0x0b, 0x00, 0x00, 0x01, 0x00, 0x00, 0x00, 0x90, 0x9b, 0x00, 0x00, 0x01, 0x00, 0x00, 0x00
        /*0044*/ 	.byte	0xa0, 0xa7, 0x00, 0x00


	//----- nvinfo : EIATTR_MERCURY_ISA_VERSION
	.align		4
.L_27:
        /*0048*/ 	.byte	0x03, 0x5f
        /*004a*/ 	.short	0x0101


	//----- nvinfo : EIATTR_INT_WARP_WIDE_INSTR_OFFSETS
	.align		4
        /*004c*/ 	.byte	0x04, 0x31
        /*004e*/ 	.short	(.L_29 - .L_28)


	//   ....[0]....
.L_28:
        /*0050*/ 	.word	0x000004f0


	//   ....[1]....
        /*0054*/ 	.word	0x00000510


	//   ....[2]....
        /*0058*/ 	.word	0x00000590


	//   ....[3]....
        /*005c*/ 	.word	0x000005a0


	//   ....[4]....
        /*0060*/ 	.word	0x000005b0


	//   ....[5]....
        /*0064*/ 	.word	0x000005d0


	//   ....[6]....
        /*0068*/ 	.word	0x00000660


	//   ....[7]....
        /*006c*/ 	.word	0x00000680


	//----- nvinfo : EIATTR_COOP_GROUP_MASK_REGIDS
	.align		4
.L_29:
        /*0070*/ 	.byte	0x04, 0x29
        /*0072*/ 	.short	(.L_31 - .L_30)


	//   ....[0]....
.L_30:
        /*0074*/ 	.word	0xffffffff


	//   ....[1]....
        /*0078*/ 	.word	0xffffffff


	//   ....[2]....
        /*007c*/ 	.word	0xffffffff


	//   ....[3]....
        /*0080*/ 	.word	0xffffffff


	//   ....[4]....
        /*0084*/ 	.word	0xffffffff


	//   ....[5]....
        /*0088*/ 	.word	0xffffffff


	//----- nvinfo : EIATTR_COOP_GROUP_INSTR_OFFSETS
	.align		4
.L_31:
        /*008c*/ 	.byte	0x04, 0x28
        /*008e*/ 	.short	(.L_33 - .L_32)


	//   ....[0]....
.L_32:
        /*0090*/ 	.word	0x00000070


	//   ....[1]....
        /*0094*/ 	.word	0x00000080


	//   ....[2]....
        /*0098*/ 	.word	0x00000140


	//   ....[3]....
        /*009c*/ 	.word	0x000003e0


	//   ....[4]....
        /*00a0*/ 	.word	0x00000420


	//   ....[5]....
        /*00a4*/ 	.word	0x00000470


	//----- nvinfo : EIATTR_REG_RECONFIG
	.align		4
.L_33:
        /*00a8*/ 	.byte	0x01, 0x54
	.zero		2


	//----- nvinfo : EIATTR_SYSCALL_OFFSETS
	.align		4
        /*00ac*/ 	.byte	0x04, 0x46
        /*00ae*/ 	.short	(.L_35 - .L_34)


	//   ....[0]....
.L_34:
        /*00b0*/ 	.word	0x00001690


	//----- nvinfo : EIATTR_MBARRIER_INSTR_OFFSETS
	.align		4
.L_35:
        /*00b4*/ 	.byte	0x04, 0x39
        /*00b6*/ 	.short	(.L_37 - .L_36)


	//   ....[0]....
.L_36:
        /*00b8*/ 	.word	0x00000260
        /*00bc*/ 	.word	0x000000ff
        /*00c0*/ 	.word	0x00000000
        /*00c4*/ 	.short	0x0100
        /*00c6*/ 	.byte	0x08
	.zero		1


	//   ....[1]....
        /*00c8*/ 	.word	0x00000270
        /*00cc*/ 	.word	0x000000ff
        /*00d0*/ 	.word	0x00000058
        /*00d4*/ 	.short	0x0100
        /*00d6*/ 	.byte	0x08
	.zero		1


	//   ....[2]....
        /*00d8*/ 	.word	0x00000280
        /*00dc*/ 	.word	0x000000ff
        /*00e0*/ 	.word	0x00000008
        /*00e4*/ 	.short	0x0100
        /*00e6*/ 	.byte	0x08
	.zero		1


	//   ....[3]....
        /*00e8*/ 	.word	0x00000290
        /*00ec*/ 	.word	0x000000ff
        /*00f0*/ 	.word	0x00000060
        /*00f4*/ 	.short	0x0100
        /*00f6*/ 	.byte	0x08
	.zero		1


	//   ....[4]....
        /*00f8*/ 	.word	0x000002a0
        /*00fc*/ 	.word	0x000000ff
        /*0100*/ 	.word	0x00000010
        /*0104*/ 	.short	0x0100
        /*0106*/ 	.byte	0x08
	.zero		1


	//   ....[5]....
        /*0108*/ 	.word	0x000002b0
        /*010c*/ 	.word	0x000000ff
        /*0110*/ 	.word	0x00000068
        /*0114*/ 	.short	0x0100
        /*0116*/ 	.byte	0x08
	.zero		1


	//   ....[6]....
        /*0118*/ 	.word	0x000002c0
        /*011c*/ 	.word	0x000000ff
        /*0120*/ 	.word	0x00000018
        /*0124*/ 	.short	0x0100
        /*0126*/ 	.byte	0x08
	.zero		1


	//   ....[7]....
        /*0128*/ 	.word	0x000002d0
        /*012c*/ 	.word	0x000000ff
        /*0130*/ 	.word	0x00000070
        /*0134*/ 	.short	0x0100
        /*0136*/ 	.byte	0x08
	.zero		1


	//   ....[8]....
        /*0138*/ 	.word	0x000002e0
        /*013c*/ 	.word	0x000000ff
        /*0140*/ 	.word	0x00000020
        /*0144*/ 	.short	0x0100
        /*0146*/ 	.byte	0x08
	.zero		1


	//   ....[9]....
        /*0148*/ 	.word	0x000002f0
        /*014c*/ 	.word	0x000000ff
        /*0150*/ 	.word	0x00000078
        /*0154*/ 	.short	0x0100
        /*0156*/ 	.byte	0x08
	.zero		1


	//   ....[10]....
        /*0158*/ 	.word	0x00000300
        /*015c*/ 	.word	0x000000ff
        /*0160*/ 	.word	0x00000028
        /*0164*/ 	.short	0x0100
        /*0166*/ 	.byte	0x08
	.zero		1


	//   ....[11]....
        /*0168*/ 	.word	0x00000310
        /*016c*/ 	.word	0x000000ff
        /*0170*/ 	.word	0x00000080
        /*0174*/ 	.short	0x0100
        /*0176*/ 	.byte	0x08
	.zero		1


	//   ....[12]....
        /*0178*/ 	.word	0x00000320
        /*017c*/ 	.word	0x000000ff
        /*0180*/ 	.word	0x00000030
        /*0184*/ 	.short	0x0100
        /*0186*/ 	.byte	0x08
	.zero		1


	//   ....[13]....
        /*0188*/ 	.word	0x00000330
        /*018c*/ 	.word	0x000000ff
        /*0190*/ 	.word	0x00000088
        /*0194*/ 	.short	0x0100
        /*0196*/ 	.byte	0x08
	.zero		1


	//   ....[14]....
        /*0198*/ 	.word	0x00000340
        /*019c*/ 	.word	0x000000ff
        /*01a0*/ 	.word	0x00000038
        /*01a4*/ 	.short	0x0100
        /*01a6*/ 	.byte	0x08
	.zero		1


	//   ....[15]....
        /*01a8*/ 	.word	0x00000350
        /*01ac*/ 	.word	0x000000ff
        /*01b0*/ 	.word	0x00000090
        /*01b4*/ 	.short	0x0100
        /*01b6*/ 	.byte	0x08
	.zero		1


	//   ....[16]....
        /*01b8*/ 	.word	0x00000360
        /*01bc*/ 	.word	0x000000ff
        /*01c0*/ 	.word	0x00000040
        /*01c4*/ 	.short	0x0100
        /*01c6*/ 	.byte	0x08
	.zero		1


	//   ....[17]....
        /*01c8*/ 	.word	0x00000370
        /*01cc*/ 	.word	0x000000ff
        /*01d0*/ 	.word	0x00000098
        /*01d4*/ 	.short	0x0100
        /*01d6*/ 	.byte	0x08
	.zero		1


	//   ....[18]....
        /*01d8*/ 	.word	0x00000380
        /*01dc*/ 	.word	0x000000ff
        /*01e0*/ 	.word	0x00000048
        /*01e4*/ 	.short	0x0100
        /*01e6*/ 	.byte	0x08
	.zero		1


	//   ....[19]....
        /*01e8*/ 	.word	0x00000390
        /*01ec*/ 	.word	0x000000ff
        /*01f0*/ 	.word	0x000000a0
        /*01f4*/ 	.short	0x0100
        /*01f6*/ 	.byte	0x08
	.zero		1


	//   ....[20]....
        /*01f8*/ 	.word	0x000003a0
        /*01fc*/ 	.word	0x000000ff
        /*0200*/ 	.word	0x00000050
        /*0204*/ 	.short	0x0100
        /*0206*/ 	.byte	0x08
	.zero		1


	//   ....[21]....
        /*0208*/ 	.word	0x000003b0
        /*020c*/ 	.word	0x000000ff
        /*0210*/ 	.word	0x000000a8
        /*0214*/ 	.short	0x0100
        /*0216*/ 	.byte	0x08
	.zero		1


	//   ....[22]....
        /*0218*/ 	.word	0x000006c0
        /*021c*/ 	.word	0x000000ff
        /*0220*/ 	.word	0x000000e0
        /*0224*/ 	.short	0x0100
        /*0226*/ 	.byte	0x08
	.zero		1


	//   ....[23]....
        /*0228*/ 	.word	0x00000730
        /*022c*/ 	.word	0x000000ff
        /*0230*/ 	.word	0x000000e8
        /*0234*/ 	.short	0x0100
        /*0236*/ 	.byte	0x08
	.zero		1


	//   ....[24]....
        /*0238*/ 	.word	0x00000750
        /*023c*/ 	.word	0x000000ff
        /*0240*/ 	.word	0x000000c0
        /*0244*/ 	.short	0x0100
        /*0246*/ 	.byte	0x09
	.zero		1


	//   ....[25]....
        /*0248*/ 	.word	0x00000760
        /*024c*/ 	.word	0x000000ff
        /*0250*/ 	.word	0x000000c8
        /*0254*/ 	.short	0x0100
        /*0256*/ 	.byte	0x09
	.zero		1


	//   ....[26]....
        /*0258*/ 	.word	0x00000770
        /*025c*/ 	.word	0x000000ff
        /*0260*/ 	.word	0x000000d0
        /*0264*/ 	.short	0x0100
        /*0266*/ 	.byte	0x09
	.zero		1


	//   ....[27]....
        /*0268*/ 	.word	0x00000780
        /*026c*/ 	.word	0x000000ff
        /*0270*/ 	.word	0x000000d8
        /*0274*/ 	.short	0x0100
        /*0276*/ 	.byte	0x09
	.zero		1


	//   ....[28]....
        /*0278*/ 	.word	0x00001570
        /*027c*/ 	.word	0x0000009d
        /*0280*/ 	.word	0x00000000
        /*0284*/ 	.short	0x010a
        /*0286*/ 	.byte	0x2a
	.zero		1


	//   ....[29]....
        /*0288*/ 	.word	0x00001710
        /*028c*/ 	.word	0x00000003
        /*0290*/ 	.word	0x00000000
        /*0294*/ 	.short	0x010a
        /*0296*/ 	.byte	0x3f
	.zero		1


	//   ....[30]....
        /*0298*/ 	.word	0x00001770
        /*029c*/ 	.word	0x00000003
        /*02a0*/ 	.word	0x00000000
        /*02a4*/ 	.short	0x010a
        /*02a6*/ 	.byte	0x3f
	.zero		1


	//   ....[31]....
        /*02a8*/ 	.word	0x000019e0
        /*02ac*/ 	.word	0x000000ff
        /*02b0*/ 	.word	0x00000000
        /*02b4*/ 	.short	0x010a
        /*02b6*/ 	.byte	0x04
	.zero		1


	//   ....[32]....
        /*02b8*/ 	.word	0x00001a20
        /*02bc*/ 	.word	0x000000ff
        /*02c0*/ 	.word	0x00000000
        /*02c4*/ 	.short	0x010a
        /*02c6*/ 	.byte	0x04
	.zero		1


	//   ....[33]....
        /*02c8*/ 	.word	0x00001b90
        /*02cc*/ 	.word	0x000000ff
        /*02d0*/ 	.word	0x00000000
        /*02d4*/ 	.short	0x0101
        /*02d6*/ 	.byte	0x04
	.zero		1


	//   ....[34]....
        /*02d8*/ 	.word	0x00001c80
        /*02dc*/ 	.word	0x0000009e
        /*02e0*/ 	.word	0x00000000
        /*02e4*/ 	.short	0x0101
        /*02e6*/ 	.byte	0x2d
	.zero		1


	//   ....[35]....
        /*02e8*/ 	.word	0x00001d50
        /*02ec*/ 	.word	0x000000ff
        /*02f0*/ 	.word	0x00000000
        /*02f4*/ 	.short	0x0101
        /*02f6*/ 	.byte	0x06
	.zero		1


	//   ....[36]....
        /*02f8*/ 	.word	0x00001e00
        /*02fc*/ 	.word	0x0000009d
        /*0300*/ 	.word	0x00000010
        /*0304*/ 	.short	0x010a
        /*0306*/ 	.byte	0x2a
	.zero		1


	//   ....[37]....
        /*0308*/ 	.word	0x00009bb0
        /*030c*/ 	.word	0x000000a0
        /*0310*/ 	.word	0x00000000
        /*0314*/ 	.short	0x0101
        /*0316*/ 	.byte	0x2d
	.zero		1


	//   ....[38]....
        /*0318*/ 	.word	0x0000a510
        /*031c*/ 	.word	0x0000000a
        /*0320*/ 	.word	0x00000058
        /*0324*/ 	.short	0x010a
        /*0326*/ 	.byte	0x3f
	.zero		1


	//   ....[39]....
        /*0328*/ 	.word	0x0000a8b0
        /*032c*/ 	.word	0x00000005
        /*0330*/ 	.word	0x000000e8
        /*0334*/ 	.short	0x0101
        /*0336*/ 	.byte	0x3f
	.zero		1


	//   ....[40]....
        /*0338*/ 	.word	0x0000b030
        /*033c*/ 	.word	0x00000009
        /*0340*/ 	.word	0x00000000
        /*0344*/ 	.short	0x010a
        /*0346*/ 	.byte	0x3f
	.zero		1


	//   ....[41]....
        /*0348*/ 	.word	0x0000b0b0
        /*034c*/ 	.word	0x00000008
        /*0350*/ 	.word	0x00000000
        /*0354*/ 	.short	0x010a
        /*0356*/ 	.byte	0x3f
	.zero		1


	//   ....[42]....
        /*0358*/ 	.word	0x0000b140
        /*035c*/ 	.word	0x00000009
        /*0360*/ 	.word	0x00000000
        /*0364*/ 	.short	0x010a
        /*0366*/ 	.byte	0x3f
	.zero		1


	//   ....[43]....
        /*0368*/ 	.word	0x0000b1d0
        /*036c*/ 	.word	0x00000008
        /*0370*/ 	.word	0x00000000
        /*0374*/ 	.short	0x010a
        /*0376*/ 	.byte	0x3f
	.zero		1


	//   ....[44]....
        /*0378*/ 	.word	0x0000b260
        /*037c*/ 	.word	0x00000009
        /*0380*/ 	.word	0x00000000
        /*0384*/ 	.short	0x010a
        /*0386*/ 	.byte	0x3f
	.zero		1


	//   ....[45]....
        /*0388*/ 	.word	0x0000b2f0
        /*038c*/ 	.word	0x00000008
        /*0390*/ 	.word	0x00000000
        /*0394*/ 	.short	0x010a
        /*0396*/ 	.byte	0x3f
	.zero		1


	//   ....[46]....
        /*0398*/ 	.word	0x0000b380
        /*039c*/ 	.word	0x00000009
        /*03a0*/ 	.word	0x00000000
        /*03a4*/ 	.short	0x010a
        /*03a6*/ 	.byte	0x3f
	.zero		1


	//   ....[47]....
        /*03a8*/ 	.word	0x0000b410
        /*03ac*/ 	.word	0x00000008
        /*03b0*/ 	.word	0x00000000
        /*03b4*/ 	.short	0x010a
        /*03b6*/ 	.byte	0x3f
	.zero		1


	//   ....[48]....
        /*03b8*/ 	.word	0x0000b4a0
        /*03bc*/ 	.word	0x00000009
        /*03c0*/ 	.word	0x00000000
        /*03c4*/ 	.short	0x010a
        /*03c6*/ 	.byte	0x3f
	.zero		1


	//   ....[49]....
        /*03c8*/ 	.word	0x0000b530
        /*03cc*/ 	.word	0x00000006
        /*03d0*/ 	.word	0x00000000
        /*03d4*/ 	.short	0x010a
        /*03d6*/ 	.byte	0x3f
	.zero		1


	//   ....[50]....
        /*03d8*/ 	.word	0x0000b5c0
        /*03dc*/ 	.word	0x00000003
        /*03e0*/ 	.word	0x00000000
        /*03e4*/ 	.short	0x010a
        /*03e6*/ 	.byte	0x3f
	.zero		1


	//   ....[51]....
        /*03e8*/ 	.word	0x0000b620
        /*03ec*/ 	.word	0x0000009f
        /*03f0*/ 	.word	0x00000000
        /*03f4*/ 	.short	0x010a
        /*03f6*/ 	.byte	0x3f
	.zero		1


	//   ....[52]....
        /*03f8*/ 	.word	0x0000b670
        /*03fc*/ 	.word	0x00000003
        /*0400*/ 	.word	0x00000000
        /*0404*/ 	.short	0x010a
        /*0406*/ 	.byte	0x3f
	.zero		1


	//   ....[53]....
        /*0408*/ 	.word	0x0000b6d0
        /*040c*/ 	.word	0x00000004
        /*0410*/ 	.word	0x00000000
        /*0414*/ 	.short	0x010a
        /*0416*/ 	.byte	0x3f
	.zero		1


	//   ....[54]....
        /*0418*/ 	.word	0x0000b720
        /*041c*/ 	.word	0x0000009f
        /*0420*/ 	.word	0x00000010
        /*0424*/ 	.short	0x010a
        /*0426*/ 	.byte	0x3f
	.zero		1


	//   ....[55]....
        /*0428*/ 	.word	0x0000b7f0
        /*042c*/ 	.word	0x0000000a
        /*0430*/ 	.word	0x00000058
        /*0434*/ 	.short	0x010a
        /*0436*/ 	.byte	0x3f
	.zero		1


	//   ....[56]....
        /*0438*/ 	.word	0x0000b8c0
        /*043c*/ 	.word	0x00000009
        /*0440*/ 	.word	0x00000000
        /*0444*/ 	.short	0x010a
        /*0446*/ 	.byte	0x3f
	.zero		1


	//   ....[57]....
        /*0448*/ 	.word	0x0000b910
        /*044c*/ 	.word	0x00000008
        /*0450*/ 	.word	0x00000000
        /*0454*/ 	.short	0x010a
        /*0456*/ 	.byte	0x3f
	.zero		1


	//   ....[58]....
        /*0458*/ 	.word	0x0000b960
        /*045c*/ 	.word	0x00000009
        /*0460*/ 	.word	0x00000000
        /*0464*/ 	.short	0x010a
        /*0466*/ 	.byte	0x3f
	.zero		1


	//   ....[59]....
        /*0468*/ 	.word	0x0000b9b0
        /*046c*/ 	.word	0x00000008
        /*0470*/ 	.word	0x00000000
        /*0474*/ 	.short	0x010a
        /*0476*/ 	.byte	0x3f
	.zero		1


	//   ....[60]....
        /*0478*/ 	.word	0x0000ba00
        /*047c*/ 	.word	0x00000009
        /*0480*/ 	.word	0x00000000
        /*0484*/ 	.short	0x010a
        /*0486*/ 	.byte	0x3f
	.zero		1


	//   ....[61]....
        /*0488*/ 	.word	0x0000ba50
        /*048c*/ 	.word	0x00000008
        /*0490*/ 	.word	0x00000000
        /*0494*/ 	.short	0x010a
        /*0496*/ 	.byte	0x3f
	.zero		1


	//   ....[62]....
        /*0498*/ 	.word	0x0000baa0
        /*049c*/ 	.word	0x00000009
        /*04a0*/ 	.word	0x00000000
        /*04a4*/ 	.short	0x010a
        /*04a6*/ 	.byte	0x3f
	.zero		1


	//   ....[63]....
        /*04a8*/ 	.word	0x0000baf0
        /*04ac*/ 	.word	0x00000008
        /*04b0*/ 	.word	0x00000000
        /*04b4*/ 	.short	0x010a
        /*04b6*/ 	.byte	0x3f
	.zero		1


	//   ....[64]....
        /*04b8*/ 	.word	0x0000bb40
        /*04bc*/ 	.word	0x00000009
        /*04c0*/ 	.word	0x00000000
        /*04c4*/ 	.short	0x010a
        /*04c6*/ 	.byte	0x3f
	.zero		1


	//   ....[65]....
        /*04c8*/ 	.word	0x0000bb90
        /*04cc*/ 	.word	0x00000006
        /*04d0*/ 	.word	0x00000000
        /*04d4*/ 	.short	0x010a
        /*04d6*/ 	.byte	0x3f
	.zero		1


	//----- nvinfo : EIATTR_NUM_MBARRIERS
	.align		4
.L_37:
        /*04d8*/ 	.byte	0x03, 0x38
        /*04da*/ 	.short	0x001c


	//----- nvinfo : EIATTR_EXIT_INSTR_OFFSETS
	.align		4
        /*04dc*/ 	.byte	0x04, 0x1c
        /*04de*/ 	.short	(.L_39 - .L_38)


	//   ....[0]....
.L_38:
        /*04e0*/ 	.word	0x00001290


	//   ....[1]....
        /*04e4*/ 	.word	0x000012f0


	//   ....[2]....
        /*04e8*/ 	.word	0x0000a240


	//   ....[3]....
        /*04ec*/ 	.word	0x0000a270


	//   ....[4]....
        /*04f0*/ 	.word	0x0000b610


	//----- nvinfo : EIATTR_MAX_THREADS
	.align		4
.L_39:
        /*04f4*/ 	.byte	0x04, 0x05
        /*04f6*/ 	.short	(.L_41 - .L_40)
.L_40:
        /*04f8*/ 	.word	0x00000180
        /*04fc*/ 	.word	0x00000001
        /*0500*/ 	.word	0x00000001


	//----- nvinfo : EIATTR_CRS_STACK_SIZE
	.align		4
.L_41:
        /*0504*/ 	.byte	0x04, 0x1e
        /*0506*/ 	.short	(.L_43 - .L_42)
.L_42:
        /*0508*/ 	.word	0x00000000


	//----- nvinfo : EIATTR_CBANK_PARAM_SIZE
	.align		4
.L_43:
        /*050c*/ 	.byte	0x03, 0x19
        /*050e*/ 	.short	0x0470


	//----- nvinfo : EIATTR_PARAM_CBANK
	.align		4
        /*0510*/ 	.byte	0x04, 0x0a
        /*0512*/ 	.short	(.L_45 - .L_44)
	.align		4
.L_44:
        /*0514*/ 	.word	index@(.nv.constant0._ZN7cutlass13device_kernelINS_4gemm6kernel13GemmUniversalIN4cute5tupleIJiiiiEEENS1_10collective13CollectiveMmaINS1_34MainloopSm90TmaGmmaWarpSpecializedILi11ENS5_IJNS4_1CILi1EEESB_SB_EEENS1_32KernelTmaWarpSpecializedPingpongEEENS5_IJNSA_ILi64EEENSA_ILi256EEENSA_ILi32EEEEEENS_10bfloat16_tENS5_IJlSB_lEEESJ_SK_NS4_8TiledMMAINS4_8MMA_AtomIJNS4_4SM904GMMA28MMA_64x256x16_F32BF16BF16_SSILNSO_5MajorE0ELSQ_0ELNSO_7ScaleInE1ELSR_1EEEEEENS4_6LayoutISC_NS5_IJNSA_ILi0EEESV_SV_EEEEENS5_IJNS4_10UnderscoreESY_SY_EEEEENS4_13SM90_TMA_LOADENS4_14ComposedLayoutINS4_7SwizzleILi2ELi4ELi3EEENS4_18smem_ptr_flag_bitsILi16EEENSU_INS5_IJNSA_ILi8EEESH_EEENS5_IJSH_SB_EEEEEEEvNS4_8identityES11_S1B_vS1C_EENS_8epilogue10collective6detail29Sm90TmaWarpSpecializedAdapterINS1F_15DefaultEpilogueISJ_SK_SK_NS1E_6thread17LinearCombinationISJ_Li1EffLNS1J_9ScaleType4KindE0ELNS_15FloatRoundStyleE2ESJ_EENS1_15EpilogueDefaultEEEEEvvEEEEvNT_6ParamsE)
        /*0518*/ 	.short	0x0210
        /*051a*/ 	.short	0x0470


	//----- nvinfo : EIATTR_SW_WAR
	.align		4
.L_45:
        /*051c*/ 	.byte	0x04, 0x36
        /*051e*/ 	.short	(.L_47 - .L_46)
.L_46:
        /*0520*/ 	.word	0x00000008
.L_47:


//--------------------- .nv.callgraph             --------------------------
	.section	.nv.callgraph,"",@"SHT_CUDA_CALLGRAPH"
	.align	4
	.sectionentsize	8
	.align		4
        /*0000*/ 	.word	0x00000000
	.align		4
        /*0004*/ 	.word	0xffffffff
	.align		4
        /*0008*/ 	.word	index@(_ZN7cutlass13device_kernelINS_4gemm6kernel13GemmUniversalIN4cute5tupleIJiiiiEEENS1_10collective13CollectiveMmaINS1_34MainloopSm90TmaGmmaWarpSpecializedILi11ENS5_IJNS4_1CILi1EEESB_SB_EEENS1_32KernelTmaWarpSpecializedPingpongEEENS5_IJNSA_ILi64EEENSA_ILi256EEENSA_ILi32EEEEEENS_10bfloat16_tENS5_IJlSB_lEEESJ_SK_NS4_8TiledMMAINS4_8MMA_AtomIJNS4_4SM904GMMA28MMA_64x256x16_F32BF16BF16_SSILNSO_5MajorE0ELSQ_0ELNSO_7ScaleInE1ELSR_1EEEEEENS4_6LayoutISC_NS5_IJNSA_ILi0EEESV_SV_EEEEENS5_IJNS4_10UnderscoreESY_SY_EEEEENS4_13SM90_TMA_LOADENS4_14ComposedLayoutINS4_7SwizzleILi2ELi4ELi3EEENS4_18smem_ptr_flag_bitsILi16EEENSU_INS5_IJNSA_ILi8EEESH_EEENS5_IJSH_SB_EEEEEEEvNS4_8identityES11_S1B_vS1C_EENS_8epilogue10collective6detail29Sm90TmaWarpSpecializedAdapterINS1F_15DefaultEpilogueISJ_SK_SK_NS1E_6thread17LinearCombinationISJ_Li1EffLNS1J_9ScaleType4KindE0ELNS_15FloatRoundStyleE2ESJ_EENS1_15EpilogueDefaultEEEEEvvEEEEvNT_6ParamsE)
	.align		4
        /*000c*/ 	.word	index@(__assertfail)
	.align		4
        /*0010*/ 	.word	0x00000000
	.align		4
        /*0014*/ 	.word	0xfffffffe
	.align		4
        /*0018*/ 	.word	0x00000000
	.align		4
        /*001c*/ 	.word	0xfffffffd
	.align		4
        /*0020*/ 	.word	0x00000000
	.align		4
        /*0024*/ 	.word	0xfffffffc


//--------------------- .nv.constant4             --------------------------
	.section	.nv.constant4,"a",@progbits
	.align	8
	.align		8
.nv.constant4:
        /*0000*/ 	.dword	__assertfail
	.align		8
        /*0008*/ 	.dword	__unnamed_1
	.align		8
        /*0010*/ 	.dword	_ZN39_INTERNAL_c4c30f51_4_k_cu_5774be50_26094cuda3std3__45__cpo5beginE
	.align		8
        /*0018*/ 	.dword	_ZN39_INTERNAL_c4c30f51_4_k_cu_5774be50_26094cuda3std3__45__cpo3endE
	.align		8
        /*0020*/ 	.dword	_ZN39_INTERNAL_c4c30f51_4_k_cu_5774be50_26094cuda3std3__45__cpo6cbeginE
	.align		8
        /*0028*/ 	.dword	_ZN39_INTERNAL_c4c30f51_4_k_cu_5774be50_26094cuda3std3__45__cpo4cendE
	.align		8
        /*0030*/ 	.dword	_ZN39_INTERNAL_c4c30f51_4_k_cu_5774be50_26094cuda3std3__441_GLOBAL__N__c4c30f51_4_k_cu_5774be50_26096ignoreE
	.align		8
        /*0038*/ 	.dword	_ZN39_INTERNAL_c4c30f51_4_k_cu_5774be50_26094cuda3std3__419piecewise_constructE
	.align		8
        /*0040*/ 	.dword	_ZN39_INTERNAL_c4c30f51_4_k_cu_5774be50_26094cuda3std3__48in_placeE
	.align		8
        /*0048*/ 	.dword	_ZN39_INTERNAL_c4c30f51_4_k_cu_5774be50_26094cuda3std6ranges3__45__cpo4swapE
	.align		8
        /*0050*/ 	.dword	_ZN39_INTERNAL_c4c30f51_4_k_cu_5774be50_26094cuda3std6ranges3__45__cpo9iter_moveE
	.align		8
        /*0058*/ 	.dword	_ZN39_INTERNAL_c4c30f51_4_k_cu_5774be50_26094cute7productE
	.align		8
        /*0060*/ 	.dword	_ZN39_INTERNAL_c4c30f51_4_k_cu_5774be50_26094cute1_E
	.align		8
        /*0068*/ 	.dword	$str$22
	.align		8
        /*0070*/ 	.dword	$str$23


//--------------------- .text._ZN7cutlass13device_kernelINS_4gemm6kernel13GemmUniversalIN4cute5tupleIJiiiiEEENS1_10collective13CollectiveMmaINS1_34MainloopSm90TmaGmmaWarpSpecializedILi11ENS5_IJNS4_1CILi1EEESB_SB_EEENS1_32KernelTmaWarpSpecializedPingpongEEENS5_IJNSA_ILi64EEENSA_ILi256EEENSA_ILi32EEEEEENS_10bfloat16_tENS5_IJlSB_lEEESJ_SK_NS4_8TiledMMAINS4_8MMA_AtomIJNS4_4SM904GMMA28MMA_64x256x16_F32BF16BF16_SSILNSO_5MajorE0ELSQ_0ELNSO_7ScaleInE1ELSR_1EEEEEENS4_6LayoutISC_NS5_IJNSA_ILi0EEESV_SV_EEEEENS5_IJNS4_10UnderscoreESY_SY_EEEEENS4_13SM90_TMA_LOADENS4_14ComposedLayoutINS4_7SwizzleILi2ELi4ELi3EEENS4_18smem_ptr_flag_bitsILi16EEENSU_INS5_IJNSA_ILi8EEESH_EEENS5_IJSH_SB_EEEEEEEvNS4_8identityES11_S1B_vS1C_EENS_8epilogue10collective6detail29Sm90TmaWarpSpecializedAdapterINS1F_15DefaultEpilogueISJ_SK_SK_NS1E_6thread17LinearCombinationISJ_Li1EffLNS1J_9ScaleType4KindE0ELNS_15FloatRoundStyleE2ESJ_EENS1_15EpilogueDefaultEEEEEvvEEEEvNT_6ParamsE --------------------------
	.section	.text._ZN7cutlass13device_kernelINS_4gemm6kernel13GemmUniversalIN4cute5tupleIJiiiiEEENS1_10collective13CollectiveMmaINS1_34MainloopSm90TmaGmmaWarpSpecializedILi11ENS5_IJNS4_1CILi1EEESB_SB_EEENS1_32KernelTmaWarpSpecializedPingpongEEENS5_IJNSA_ILi64EEENSA_ILi256EEENSA_ILi32EEEEEENS_10bfloat16_tENS5_IJlSB_lEEESJ_SK_NS4_8TiledMMAINS4_8MMA_AtomIJNS4_4SM904GMMA28MMA_64x256x16_F32BF16BF16_SSILNSO_5MajorE0ELSQ_0ELNSO_7ScaleInE1ELSR_1EEEEEENS4_6LayoutISC_NS5_IJNSA_ILi0EEESV_SV_EEEEENS5_IJNS4_10UnderscoreESY_SY_EEEEENS4_13SM90_TMA_LOADENS4_14ComposedLayoutINS4_7SwizzleILi2ELi4ELi3EEENS4_18smem_ptr_flag_bitsILi16EEENSU_INS5_IJNSA_ILi8EEESH_EEENS5_IJSH_SB_EEEEEEEvNS4_8identityES11_S1B_vS1C_EENS_8epilogue10collective6detail29Sm90TmaWarpSpecializedAdapterINS1F_15DefaultEpilogueISJ_SK_SK_NS1E_6thread17LinearCombinationISJ_Li1EffLNS1J_9ScaleType4KindE0ELNS_15FloatRoundStyleE2ESJ_EENS1_15EpilogueDefaultEEEEEvvEEEEvNT_6ParamsE,"ax",@progbits
	.align	128
.text._ZN7cutlass13device_kernelINS_4gemm6kernel13GemmUniversalIN4cute5tupleIJiiiiEEENS1_10collective13CollectiveMmaINS1_34MainloopSm90TmaGmmaWarpSpecializedILi11ENS5_IJNS4_1CILi1EEESB_SB_EEENS1_32KernelTmaWarpSpecializedPingpongEEENS5_IJNSA_ILi64EEENSA_ILi256EEENSA_ILi32EEEEEENS_10bfloat16_tENS5_IJlSB_lEEESJ_SK_NS4_8TiledMMAINS4_8MMA_AtomIJNS4_4SM904GMMA28MMA_64x256x16_F32BF16BF16_SSILNSO_5MajorE0ELSQ_0ELNSO_7ScaleInE1ELSR_1EEEEEENS4_6LayoutISC_NS5_IJNSA_ILi0EEESV_SV_EEEEENS5_IJNS4_10UnderscoreESY_SY_EEEEENS4_13SM90_TMA_LOADENS4_14ComposedLayoutINS4_7SwizzleILi2ELi4ELi3EEENS4_18smem_ptr_flag_bitsILi16EEENSU_INS5_IJNSA_ILi8EEESH_EEENS5_IJSH_SB_EEEEEEEvNS4_8identityES11_S1B_vS1C_EENS_8epilogue10collective6detail29Sm90TmaWarpSpecializedAdapterINS1F_15DefaultEpilogueISJ_SK_SK_NS1E_6thread17LinearCombinationISJ_Li1EffLNS1J_9ScaleType4KindE0ELNS_15FloatRoundStyleE2ESJ_EENS1_15EpilogueDefaultEEEEEvvEEEEvNT_6ParamsE:
        .type           _ZN7cutlass13device_kernelINS_4gemm6kernel13GemmUniversalIN4cute5tupleIJiiiiEEENS1_10collective13CollectiveMmaINS1_34MainloopSm90TmaGmmaWarpSpecializedILi11ENS5_IJNS4_1CILi1EEESB_SB_EEENS1_32KernelTmaWarpSpecializedPingpongEEENS5_IJNSA_ILi64EEENSA_ILi256EEENSA_ILi32EEEEEENS_10bfloat16_tENS5_IJlSB_lEEESJ_SK_NS4_8TiledMMAINS4_8MMA_AtomIJNS4_4SM904GMMA28MMA_64x256x16_F32BF16BF16_SSILNSO_5MajorE0ELSQ_0ELNSO_7ScaleInE1ELSR_1EEEEEENS4_6LayoutISC_NS5_IJNSA_ILi0EEESV_SV_EEEEENS5_IJNS4_10UnderscoreESY_SY_EEEEENS4_13SM90_TMA_LOADENS4_14ComposedLayoutINS4_7SwizzleILi2ELi4ELi3EEENS4_18smem_ptr_flag_bitsILi16EEENSU_INS5_IJNSA_ILi8EEESH_EEENS5_IJSH_SB_EEEEEEEvNS4_8identityES11_S1B_vS1C_EENS_8epilogue10collective6detail29Sm90TmaWarpSpecializedAdapterINS1F_15DefaultEpilogueISJ_SK_SK_NS1E_6thread17LinearCombinationISJ_Li1EffLNS1J_9ScaleType4KindE0ELNS_15FloatRoundStyleE2ESJ_EENS1_15EpilogueDefaultEEEEEvvEEEEvNT_6ParamsE,@function
        .size           _ZN7cutlass13device_kernelINS_4gemm6kernel13GemmUniversalIN4cute5tupleIJiiiiEEENS1_10collective13CollectiveMmaINS1_34MainloopSm90TmaGmmaWarpSpecializedILi11ENS5_IJNS4_1CILi1EEESB_SB_EEENS1_32KernelTmaWarpSpecializedPingpongEEENS5_IJNSA_ILi64EEENSA_ILi256EEENSA_ILi32EEEEEENS_10bfloat16_tENS5_IJlSB_lEEESJ_SK_NS4_8TiledMMAINS4_8MMA_AtomIJNS4_4SM904GMMA28MMA_64x256x16_F32BF16BF16_SSILNSO_5MajorE0ELSQ_0ELNSO_7ScaleInE1ELSR_1EEEEEENS4_6LayoutISC_NS5_IJNSA_ILi0EEESV_SV_EEEEENS5_IJNS4_10UnderscoreESY_SY_EEEEENS4_13SM90_TMA_LOADENS4_14ComposedLayoutINS4_7SwizzleILi2ELi4ELi3EEENS4_18smem_ptr_flag_bitsILi16EEENSU_INS5_IJNSA_ILi8EEESH_EEENS5_IJSH_SB_EEEEEEEvNS4_8identityES11_S1B_vS1C_EENS_8epilogue10collective6detail29Sm90TmaWarpSpecializedAdapterINS1F_15DefaultEpilogueISJ_SK_SK_NS1E_6thread17LinearCombinationISJ_Li1EffLNS1J_9ScaleType4KindE0ELNS_15FloatRoundStyleE2ESJ_EENS1_15EpilogueDefaultEEEEEvvEEEEvNT_6ParamsE,(.L_x_340 - _ZN7cutlass13device_kernelINS_4gemm6kernel13GemmUniversalIN4cute5tupleIJiiiiEEENS1_10collective13CollectiveMmaINS1_34MainloopSm90TmaGmmaWarpSpecializedILi11ENS5_IJNS4_1CILi1EEESB_SB_EEENS1_32KernelTmaWarpSpecializedPingpongEEENS5_IJNSA_ILi64EEENSA_ILi256EEENSA_ILi32EEEEEENS_10bfloat16_tENS5_IJlSB_lEEESJ_SK_NS4_8TiledMMAINS4_8MMA_AtomIJNS4_4SM904GMMA28MMA_64x256x16_F32BF16BF16_SSILNSO_5MajorE0ELSQ_0ELNSO_7ScaleInE1ELSR_1EEEEEENS4_6LayoutISC_NS5_IJNSA_ILi0EEESV_SV_EEEEENS5_IJNS4_10UnderscoreESY_SY_EEEEENS4_13SM90_TMA_LOADENS4_14ComposedLayoutINS4_7SwizzleILi2ELi4ELi3EEENS4_18smem_ptr_flag_bitsILi16EEENSU_INS5_IJNSA_ILi8EEESH_EEENS5_IJSH_SB_EEEEEEEvNS4_8identityES11_S1B_vS1C_EENS_8epilogue10collective6detail29Sm90TmaWarpSpecializedAdapterINS1F_15DefaultEpilogueISJ_SK_SK_NS1E_6thread17LinearCombinationISJ_Li1EffLNS1J_9ScaleType4KindE0ELNS_15FloatRoundStyleE2ESJ_EENS1_15EpilogueDefaultEEEEEvvEEEEvNT_6ParamsE)
        .other          _ZN7cutlass13device_kernelINS_4gemm6kernel13GemmUniversalIN4cute5tupleIJiiiiEEENS1_10collective13CollectiveMmaINS1_34MainloopSm90TmaGmmaWarpSpecializedILi11ENS5_IJNS4_1CILi1EEESB_SB_EEENS1_32KernelTmaWarpSpecializedPingpongEEENS5_IJNSA_ILi64EEENSA_ILi256EEENSA_ILi32EEEEEENS_10bfloat16_tENS5_IJlSB_lEEESJ_SK_NS4_8TiledMMAINS4_8MMA_AtomIJNS4_4SM904GMMA28MMA_64x256x16_F32BF16BF16_SSILNSO_5MajorE0ELSQ_0ELNSO_7ScaleInE1ELSR_1EEEEEENS4_6LayoutISC_NS5_IJNSA_ILi0EEESV_SV_EEEEENS5_IJNS4_10UnderscoreESY_SY_EEEEENS4_13SM90_TMA_LOADENS4_14ComposedLayoutINS4_7SwizzleILi2ELi4ELi3EEENS4_18smem_ptr_flag_bitsILi16EEENSU_INS5_IJNSA_ILi8EEESH_EEENS5_IJSH_SB_EEEEEEEvNS4_8identityES11_S1B_vS1C_EENS_8epilogue10collective6detail29Sm90TmaWarpSpecializedAdapterINS1F_15DefaultEpilogueISJ_SK_SK_NS1E_6thread17LinearCombinationISJ_Li1EffLNS1J_9ScaleType4KindE0ELNS_15FloatRoundStyleE2ESJ_EENS1_15EpilogueDefaultEEEEEvvEEEEvNT_6ParamsE,@"STO_CUDA_ENTRY STV_DEFAULT"
_ZN7cutlass13device_kernelINS_4gemm6kernel13GemmUniversalIN4cute5tupleIJiiiiEEENS1_10collective13CollectiveMmaINS1_34MainloopSm90TmaGmmaWarpSpecializedILi11ENS5_IJNS4_1CILi1EEESB_SB_EEENS1_32KernelTmaWarpSpecializedPingpongEEENS5_IJNSA_ILi64EEENSA_ILi256EEENSA_ILi32EEEEEENS_10bfloat16_tENS5_IJlSB_lEEESJ_SK_NS4_8TiledMMAINS4_8MMA_AtomIJNS4_4SM904GMMA28MMA_64x256x16_F32BF16BF16_SSILNSO_5MajorE0ELSQ_0ELNSO_7ScaleInE1ELSR_1EEEEEENS4_6LayoutISC_NS5_IJNSA_ILi0EEESV_SV_EEEEENS5_IJNS4_10UnderscoreESY_SY_EEEEENS4_13SM90_TMA_LOADENS4_14ComposedLayoutINS4_7SwizzleILi2ELi4ELi3EEENS4_18smem_ptr_flag_bitsILi16EEENSU_INS5_IJNSA_ILi8EEESH_EEENS5_IJSH_SB_EEEEEEEvNS4_8identityES11_S1B_vS1C_EENS_8epilogue10collective6detail29Sm90TmaWarpSpecializedAdapterINS1F_15DefaultEpilogueISJ_SK_SK_NS1E_6thread17LinearCombinationISJ_Li1EffLNS1J_9ScaleType4KindE0ELNS_15FloatRoundStyleE2ESJ_EENS1_15EpilogueDefaultEEEEEvvEEEEvNT_6ParamsE:
[----:B------:R-:W0:Y:S02]  /*0000*/  LDC R1, c[0x0][0x28] ;  /* 0x00000a00ff017b82 */ /* 0x000e240000000800 */
[----:B0-----:R-:W-:Y:S01]  /*0010*/  VIADD R1, R1, 0xfffffff8 ;  /* 0xfffffff801017836 */ /* 0x001fe20000000000 */
[----:B------:R-:W0:Y:S01]  /*0020*/  S2R R4, SR_TID.X ;  /* 0x0000000000047919 */ /* 0x000e220000002100 */
[----:B------:R-:W-:Y:S01]  /*0030*/  ELECT P0, URZ, PT ;  /* 0x00000000003f782f */ /* 0x000fe20003800000 */
[----:B------:R-:W-:Y:S01]  /*0040*/  BSSY B0, `(.L_x_0) ;  /* 0x000000f000007945 */ /* 0x000fe20003800000 */
[--C-:B0-----:R-:W-:Y:S02]  /*0050*/  SHF.R.U32.HI R0, RZ, 0x5, R4.reuse ;  /* 0x00000005ff007819 */ /* 0x101fe40000011604 */
[----:B------:R-:W-:-:S03]  /*0060*/  SHF.R.U32.HI R5, RZ, 0x7, R4 ;  /* 0x00000007ff057819 */ /* 0x000fc60000011604 */
[----:B------:R-:W0:Y:S04]  /*0070*/  SHFL.IDX PT, R2, R0, RZ, 0x1f ;  /* 0x00001fff00027589 */ /* 0x000e2800000e0000 */
[----:B------:R1:W2:Y:S01]  /*0080*/  SHFL.IDX PT, R8, R5, RZ, 0x1f ;  /* 0x00001fff05087589 */ /* 0x0002a200000e0000 */
[----:B0-----:R-:W-:-:S13]  /*0090*/  ISETP.NE.OR P0, PT, R2, RZ, !P0 ;  /* 0x000000ff0200720c */ /* 0x001fda0004705670 */
[----:B-12---:R-:W-:Y:S05]  /*00a0*/  @P0 BRA `(.L_x_1) ;  /* 0x0000000000200947 */ /* 0x006fea0003800000 */
[----:B------:R-:W-:Y:S02]  /*00b0*/  ULDC.64 UR4, c[0x0][0x198] ;  /* 0x0000660000047ab9 */ /* 0x000fe40000000a00 */
[----:B------:R-:W-:Y:S02]  /*00c0*/  UIADD3 UR6, UP0, UR4, 0xf0, URZ ;  /* 0x000000f004067890 */ /* 0x000fe4000ff1e03f */
[----:B------:R-:W-:Y:S02]  /*00d0*/  UIADD3 UR4, UP1, UR4, 0x1f0, URZ ;  /* 0x000001f004047890 */ /* 0x000fe4000ff3e03f */
[----:B------:R-:W-:Y:S02]  /*00e0*/  UIADD3.X UR7, URZ, UR5, URZ, UP0, !UPT ;  /* 0x000000053f077290 */ /* 0x000fe400087fe43f */
[----:B------:R-:W-:-:S07]  /*00f0*/  UIADD3.X UR5, URZ, UR5, URZ, UP1, !UPT ;  /* 0x000000053f057290 */ /* 0x000fce0008ffe43f */
[----:B------:R0:W-:Y:S02]  /*0100*/  UTMACCTL.PF [UR6] ;  /* 0x00000000060079b9 */ /* 0x0001e40008040000 */
[----:B------:R0:W-:Y:S02]  /*0110*/  UTMACCTL.PF [UR4] ;  /* 0x00000000040079b9 */ /* 0x0001e40008040000 */
[----:B0-----:R-:W-:Y:S01]  /*0120*/  NOP ;  /* 0x0000000000007918 */ /* 0x001fe20000000000 */
.L_x_1:
[----:B------:R-:W-:Y:S05]  /*0130*/  BSYNC B0 ;  /* 0x0000000000007941 */ /* 0x000fea0003800000 */
.L_x_0:
[----:B------:R-:W0:Y:S02]  /*0140*/  SHFL.IDX PT, R3, R0, RZ, 0x1f ;  /* 0x00001fff00037589 */ /* 0x000e2400000e0000 */
[----:B0-----:R-:W-:-:S13]  /*0150*/  ISETP.NE.AND P0, PT, R3, RZ, PT ;  /* 0x000000ff0300720c */ /* 0x001fda0003f05270 */
[----:B------:R-:W-:Y:S05]  /*0160*/  @P0 BRA `(.L_x_2) ;  /* 0x00000000009c0947 */ /* 0x000fea0003800000 */
[----:B------:R-:W-:Y:S01]  /*0170*/  ELECT P0, URZ, PT ;  /* 0x00000000003f782f */ /* 0x000fe20003800000 */
[----:B------:R-:W-:-:S12]  /*0180*/  BSSY B0, `(.L_x_2) ;  /* 0x0000025000007945 */ /* 0x000fd80003800000 */
[----:B------:R-:W-:Y:S05]  /*0190*/  @!P0 BRA `(.L_x_3) ;  /* 0x00000000008c8947 */ /* 0x000fea0003800000 */
[----:B------:R-:W0:Y:S01]  /*01a0*/  S2UR UR8, SR_CgaCtaId ;  /* 0x00000000000879c3 */ /* 0x000e220000008800 */
[----:B------:R-:W-:Y:S01]  /*01b0*/  UMOV UR4, 0x400 ;  /* 0x0000040000047882 */ /* 0x000fe20000000000 */
[----:B------:R-:W-:Y:S01]  /*01c0*/  UMOV UR5, 0x1 ;  /* 0x0000000100057882 */ /* 0x000fe20000000000 */
[----:B------:R-:W-:Y:S02]  /*01d0*/  UMOV UR6, 0x80 ;  /* 0x0000008000067882 */ /* 0x000fe40000000000 */
[----:B------:R-:W-:-:S04]  /*01e0*/  UIADD3 UR6, -UR6, 0x100000, URZ ;  /* 0x0010000006067890 */ /* 0x000fc8000fffe13f */
[----:B------:R-:W-:Y:S02]  /*01f0*/  USHF.L.U32 UR7, UR6, 0xb, URZ ;  /* 0x0000000b06077899 */ /* 0x000fe4000800063f */
[----:B------:R-:W-:Y:S02]  /*0200*/  USHF.L.U32 UR6, UR6, 0x1, URZ ;  /* 0x0000000106067899 */ /* 0x000fe4000800063f */
[----:B0-----:R-:W-:Y:S02]  /*0210*/  ULEA UR8, UR8, UR4, 0x18 ;  /* 0x0000000408087291 */ /* 0x001fe4000f8ec03f */
[----:B------:R-:W-:-:S04]  /*0220*/  UIADD3 UR4, -UR5, 0x100000, URZ ;  /* 0x0010000005047890 */ /* 0x000fc8000fffe13f */
[----:B------:R-:W-:Y:S02]  /*0230*/  USHF.L.U32 UR5, UR4, 0xb, URZ ;  /* 0x0000000b04057899 */ /* 0x000fe4000800063f */
[----:B------:R-:W-:Y:S01]  /*0240*/  USHF.L.U32 UR4, UR4, 0x1, URZ ;  /* 0x0000000104047899 */ /* 0x000fe2000800063f */
[----:B------:R-:W0:Y:S11]  /*0250*/  FENCE.VIEW.ASYNC.S ;  /* 0x00000000000073c6 */ /* 0x000e360000000000 */
[----:B0-----:R0:W1:Y:S01]  /*0260*/  SYNCS.EXCH.64 URZ, [UR8], UR4 ;  /* 0x00000004083f75b2 */ /* 0x0010620008000100 */
[----:B------:R0:W2:Y:S01]  /*0270*/  SYNCS.EXCH.64 URZ, [UR8+0x58], UR6 ;  /* 0x00005806083f75b2 */ /* 0x0000a20008000100 */
[----:B------:R0:W3:Y:S01]  /*0280*/  SYNCS.EXCH.64 URZ, [UR8+0x8], UR4 ;  /* 0x00000804083f75b2 */ /* 0x0000e20008000100 */
[----:B------:R0:W4:Y:S01]  /*0290*/  SYNCS.EXCH.64 URZ, [UR8+0x60], UR6 ;  /* 0x00006006083f75b2 */ /* 0x0001220008000100 */
[----:B------:R0:W0:Y:S01]  /*02a0*/  SYNCS.EXCH.64 URZ, [UR8+0x10], UR4 ;  /* 0x00001004083f75b2 */ /* 0x0000220008000100 */
        /* <DEDUP_REMOVED lines=17> */
[----:B------:R-:W-:Y:S01]  /*03c0*/  NOP ;  /* 0x0000000000007918 */ /* 0x000fe20000000000 */
.L_x_3:
[----:B0-----:R-:W-:Y:S05]  /*03d0*/  BSYNC B0 ;  /* 0x0000000000007941 */ /* 0x001fea0003800000 */
.L_x_2:
[----:B------:R-:W0:Y:S01]  /*03e0*/  SHFL.IDX PT, R6, R0, RZ, 0x1f ;  /* 0x00001fff00067589 */ /* 0x000e2200000e0000 */
[----:B------:R-:W-:Y:S01]  /*03f0*/  ELECT P0, URZ, PT ;  /* 0x00000000003f782f */ /* 0x000fe20003800000 */
[----:B------:R-:W-:Y:S01]  /*0400*/  NOP ;  /* 0x0000000000007918 */ /* 0x000fe20000000000 */
[----:B------:R-:W-:Y:S01]  /*0410*/  ELECT P1, URZ, PT ;  /* 0x00000000003f782f */ /* 0x000fe20003820000 */
[----:B------:R-:W5:Y:S01]  /*0420*/  SHFL.IDX PT, R3, R0, RZ, 0x1f ;  /* 0x00001fff00037589 */ /* 0x000f6200000e0000 */
[----:B------:R-:W-:Y:S01]  /*0430*/  UMOV UR4, 0x20 ;  /* 0x0000002000047882 */ /* 0x000fe20000000000 */
[----:B------:R-:W-:Y:S01]  /*0440*/  UMOV UR11, 0x80 ;  /* 0x00000080000b7882 */ /* 0x000fe20000000000 */
[----:B------:R-:W-:Y:S01]  /*0450*/  NOP ;  /* 0x0000000000007918 */ /* 0x000fe20000000000 */
[C---:B------:R-:W-:Y:S01]  /*0460*/  VIADD R33, R8.reuse, 0xffffffff ;  /* 0xffffffff08217836 */ /* 0x040fe20000000000 */
[----:B------:R-:W1:Y:S01]  /*0470*/  SHFL.IDX PT, R5, R5, RZ, 0x1f ;  /* 0x00001fff05057589 */ /* 0x000e6200000e0000 */
[----:B------:R-:W-:Y:S01]  /*0480*/  ULDC.64 UR36, c[0x0][0x208] ;  /* 0x0000820000247ab9 */ /* 0x000fe20000000a00 */
[----:B------:R-:W-:-:S02]  /*0490*/  ISETP.NE.AND P2, PT, R8, RZ, PT ;  /* 0x000000ff0800720c */ /* 0x000fc40003f45270 */
[----:B------:R-:W-:Y:S02]  /*04a0*/  ISETP.GE.U32.AND P3, PT, R33, 0x2, PT ;  /* 0x000000022100780c */ /* 0x000fe40003f66070 */
[----:B0-----:R-:W-:Y:S02]  /*04b0*/  ISETP.NE.OR P0, PT, R6, RZ, !P0 ;  /* 0x000000ff0600720c */ /* 0x001fe40004705670 */
[----:B-----5:R-:W-:Y:S02]  /*04c0*/  ISETP.NE.OR P1, PT, R3, RZ, !P1 ;  /* 0x000000ff0300720c */ /* 0x020fe40004f25670 */
[----:B------:R-:W-:-:S04]  /*04d0*/  SHF.R.S32.HI R3, RZ, 0x1f, R2 ;  /* 0x0000001fff037819 */ /* 0x000fc80000011402 */
[----:B------:R-:W-:-:S05]  /*04e0*/  LEA.HI R3, R3, R2, RZ, 0x2 ;  /* 0x0000000203037211 */ /* 0x000fca00078f10ff */
[----:B------:R-:W-:Y:S01]  /*04f0*/  VOTEU.ALL UP0, P0 ;  /* 0x00000000003f7886 */ /* 0x000fe20000000000 */
[----:B------:R-:W-:Y:S01]  /*0500*/  LOP3.LUT R3, R3, 0xfffffffc, RZ, 0xc0, !PT ;  /* 0xfffffffc03037812 */ /* 0x000fe200078ec0ff */
[----:B------:R-:W-:-:S03]  /*0510*/  VOTEU.ALL UP1, P1 ;  /* 0x00000000003f7886 */ /* 0x000fc60000820000 */
[----:B------:R-:W0:Y:S01]  /*0520*/  @!UP0 S2UR UR7, SR_CgaCtaId ;  /* 0x00000000000789c3 */ /* 0x000e220000008800 */
[----:B------:R-:W-:Y:S01]  /*0530*/  @!UP0 UMOV UR6, 0x400 ;  /* 0x0000040000068882 */ /* 0x000fe20000000000 */
[----:B------:R-:W-:-:S04]  /*0540*/  @!UP0 UIADD3 UR4, -UR4, 0x100000, URZ ;  /* 0x0010000004048890 */ /* 0x000fc8000fffe13f */
[----:B------:R-:W-:Y:S02]  /*0550*/  @!UP0 USHF.L.U32 UR5, UR4, 0xb, URZ ;  /* 0x0000000b04058899 */ /* 0x000fe4000800063f */
[----:B------:R-:W-:Y:S01]  /*0560*/  @!UP0 USHF.L.U32 UR4, UR4, 0x1, URZ ;  /* 0x0000000104048899 */ /* 0x000fe2000800063f */
[----:B------:R-:W-:Y:S01]  /*0570*/  IMAD.IADD R0, R2, 0x1, -R3 ;  /* 0x0000000102007824 */ /* 0x000fe200078e0a03 */
[----:B------:R-:W-:Y:S01]  /*0580*/  @!UP1 UMOV UR9, 0x400 ;  /* 0x0000040000099882 */ /* 0x000fe20000000000 */
[----:B------:R-:W-:Y:S01]  /*0590*/  VOTEU.ALL UP2, P1 ;  /* 0x00000000003f7886 */ /* 0x000fe20000840000 */
[----:B------:R-:W-:Y:S01]  /*05a0*/  VOTEU.ALL UP3, P1 ;  /* 0x00000000003f7886 */ /* 0x000fe20000860000 */
[----:B------:R-:W-:Y:S01]  /*05b0*/  VOTEU.ALL UP4, P1 ;  /* 0x00000000003f7886 */ /* 0x000fe20000880000 */
[----:B------:R-:W5:Y:S01]  /*05c0*/  @!UP1 S2UR UR10, SR_CgaCtaId ;  /* 0x00000000000a99c3 */ /* 0x000f620000008800 */
[----:B------:R-:W-:Y:S01]  /*05d0*/  VOTEU.ALL UP5, P1 ;  /* 0x00000000003f7886 */ /* 0x000fe200008a0000 */
[----:B------:R-:W-:-:S04]  /*05e0*/  SHF.R.S32.HI R3, RZ, 0x1f, R4 ;  /* 0x0000001fff037819 */ /* 0x000fc80000011404 */
[----:B------:R-:W-:-:S04]  /*05f0*/  LEA.HI R3, R3, R4, RZ, 0x7 ;  /* 0x0000000403037211 */ /* 0x000fc800078f38ff */
[----:B------:R-:W-:-:S05]  /*0600*/  LOP3.LUT R3, R3, 0xffffff80, RZ, 0xc0, !PT ;  /* 0xffffff8003037812 */ /* 0x000fca00078ec0ff */
[----:B------:R-:W-:Y:S01]  /*0610*/  IMAD.IADD R3, R4, 0x1, -R3 ;  /* 0x0000000104037824 */ /* 0x000fe200078e0a03 */
[----:B0-----:R-:W-:Y:S02]  /*0620*/  @!UP0 ULEA UR8, UR7, UR6, 0x18 ;  /* 0x0000000607088291 */ /* 0x001fe4000f8ec03f */
[----:B------:R-:W-:-:S04]  /*0630*/  @!UP1 UIADD3 UR6, -UR11, 0x100000, URZ ;  /* 0x001000000b069890 */ /* 0x000fc8000fffe13f */
[----:B------:R-:W-:Y:S02]  /*0640*/  @!UP1 USHF.L.U32 UR7, UR6, 0xb, URZ ;  /* 0x0000000b06079899 */ /* 0x000fe4000800063f */
[----:B------:R-:W-:Y:S01]  /*0650*/  @!UP1 USHF.L.U32 UR6, UR6, 0x1, URZ ;  /* 0x0000000106069899 */ /* 0x000fe2000800063f */
[----:B------:R-:W-:Y:S01]  /*0660*/  VOTEU.ALL UP0, P0 ;  /* 0x00000000003f7886 */ /* 0x000fe20000000000 */
[----:B-----5:R-:W-:Y:S01]  /*0670*/  @!UP1 ULEA UR9, UR10, UR9, 0x18 ;  /* 0x000000090a099291 */ /* 0x020fe2000f8ec03f */
[----:B------:R-:W-:Y:S02]  /*0680*/  VOTEU.ALL UP1, P0 ;  /* 0x00000000003f7886 */ /* 0x000fe40000020000 */
[----:B------:R-:W-:Y:S01]  /*0690*/  ULDC.64 UR10, c[0x0][0x598] ;  /* 0x00016600000a7ab9 */ /* 0x000fe20000000a00 */
[----:B------:R-:W-:Y:S01]  /*06a0*/  ISETP.NE.AND P0, PT, R0, 0x3, PT ;  /* 0x000000030000780c */ /* 0x000fe20003f05270 */
[----:B------:R-:W0:Y:S02]  /*06b0*/  FENCE.VIEW.ASYNC.S ;  /* 0x00000000000073c6 */ /* 0x000e240000000000 */
[----:B0-----:R0:W1:Y:S01]  /*06c0*/  @!UP0 SYNCS.EXCH.64 URZ, [UR8+0xe0], UR4 ;  /* 0x0000e004083f85b2 */ /* 0x0010620008000100 */
[----:B------:R-:W-:-:S02]  /*06d0*/  ISETP.NE.U32.AND P1, PT, RZ, UR10, PT ;  /* 0x0000000aff007c0c */ /* 0x000fc4000bf25070 */
[----:B------:R-:W-:Y:S02]  /*06e0*/  ISETP.EQ.OR P0, PT, R0, RZ, !P0 ;  /* 0x000000ff0000720c */ /* 0x000fe40004702670 */
[----:B------:R-:W-:Y:S02]  /*06f0*/  ISETP.NE.AND.EX P1, PT, RZ, UR11, PT, P1 ;  /* 0x0000000bff007c0c */ /* 0x000fe4000bf25310 */
[----:B------:R-:W-:-:S04]  /*0700*/  ISETP.EQ.AND P0, PT, R8, RZ, P0 ;  /* 0x000000ff0800720c */ /* 0x000fc80000702270 */
[----:B------:R-:W-:-:S04]  /*0710*/  SEL R16, RZ, 0x1, !P0 ;  /* 0x00000001ff107807 */ /* 0x000fc80004000000 */
[----:B------:R-:W-:Y:S01]  /*0720*/  SEL R16, R16, 0x2, P3 ;  /* 0x0000000210107807 */ /* 0x000fe20001800000 */
[----:B------:R0:W1:Y:S01]  /*0730*/  @!UP1 SYNCS.EXCH.64 URZ, [UR8+0xe8], UR4 ;  /* 0x0000e804083f95b2 */ /* 0x0000620008000100 */
[----:B------:R-:W-:Y:S01]  /*0740*/  NOP ;  /* 0x0000000000007918 */ /* 0x000fe20000000000 */
[----:B------:R0:W1:Y:S01]  /*0750*/  @!UP2 SYNCS.EXCH.64 URZ, [UR9+0xc0], UR6 ;  /* 0x0000c006093fa5b2 */ /* 0x0000620008000100 */
[----:B------:R0:W1:Y:S01]  /*0760*/  @!UP3 SYNCS.EXCH.64 URZ, [UR9+0xc8], UR6 ;  /* 0x0000c806093fb5b2 */ /* 0x0000620008000100 */
[----:B------:R0:W1:Y:S01]  /*0770*/  @!UP4 SYNCS.EXCH.64 URZ, [UR9+0xd0], UR6 ;  /* 0x0000d006093fc5b2 */ /* 0x0000620008000100 */
[----:B------:R0:W1:Y:S01]  /*0780*/  @!UP5 SYNCS.EXCH.64 URZ, [UR9+0xd8], UR6 ;  /* 0x0000d806093fd5b2 */ /* 0x0000620008000100 */
[----:B------:R-:W-:Y:S01]  /*0790*/  NOP ;  /* 0x0000000000007918 */ /* 0x000fe20000000000 */
[----:B-1234-:R-:W-:Y:S06]  /*07a0*/  BAR.SYNC.DEFER_BLOCKING 0x0 ;  /* 0x0000000000007b1d */ /* 0x01efec0000010000 */
[----:B0-----:R-:W-:Y:S05]  /*07b0*/  @!P1 BRA `(.L_x_4) ;  /* 0x00000000001c9947 */ /* 0x001fea0003800000 */
[----:B------:R-:W0:Y:S02]  /*07c0*/  LDC.64 R6, c[0x0][0x598] ;  /* 0x00016600ff067b82 */ /* 0x000e240000000a00 */
[----:B0-----:R-:W2:Y:S02]  /*07d0*/  LDG.E.64 R6, desc[UR36][R6.64] ;  /* 0x0000002406067981 */ /* 0x001ea4000c1e1b00 */
[----:B--2---:R-:W-:-:S04]  /*07e0*/  ISETP.NE.U32.AND P0, PT, R6, RZ, PT ;  /* 0x000000ff0600720c */ /* 0x004fc80003f05070 */
[----:B------:R-:W-:-:S13]  /*07f0*/  ISETP.NE.AND.EX P0, PT, R7, RZ, PT, P0 ;  /* 0x000000ff0700720c */ /* 0x000fda0003f05300 */
[----:B------:R-:W-:Y:S05]  /*0800*/  @!P0 BRA `(.L_x_4) ;  /* 0x0000000000088947 */ /* 0x000fea0003800000 */
[----:B------:R1:W5:Y:S01]  /*0810*/  LD.E R153, desc[UR36][R6.64] ;  /* 0x0000002406997980 */ /* 0x000362000c101900 */
[----:B------:R-:W-:Y:S05]  /*0820*/  BRA `(.L_x_5) ;  /* 0x0000000000247947 */ /* 0x000fea0003800000 */
.L_x_4:
[----:B------:R-:W-:Y:S02]  /*0830*/  ULDC.64 UR4, c[0x0][0x588] ;  /* 0x0001620000047ab9 */ /* 0x000fe40000000a00 */
[----:B------:R-:W-:-:S04]  /*0840*/  ISETP.NE.U32.AND P0, PT, RZ, UR4, PT ;  /* 0x00000004ff007c0c */ /* 0x000fc8000bf05070 */
[----:B------:R-:W-:-:S13]  /*0850*/  ISETP.NE.AND.EX P0, PT, RZ, UR5, PT, P0 ;  /* 0x00000005ff007c0c */ /* 0x000fda000bf05300 */
[----:B------:R-:W-:Y:S05]  /*0860*/  @!P0 BRA `(.L_x_6) ;  /* 0x00000000000c8947 */ /* 0x000fea0003800000 */
[----:B------:R-:W0:Y:S02]  /*0870*/  LDC.64 R6, c[0x0][0x588] ;  /* 0x00016200ff067b82 */ /* 0x000e240000000a00 */
[----:B0-----:R0:W5:Y:S01]  /*0880*/  LDG.E R153, desc[UR36][R6.64] ;  /* 0x0000002406997981 */ /* 0x001162000c1e1900 */
[----:B------:R-:W-:Y:S05]  /*0890*/  BRA `(.L_x_5) ;  /* 0x0000000000087947 */ /* 0x000fea0003800000 */
.L_x_6:
[----:B------:R-:W-:Y:S02]  /*08a0*/  ULDC UR4, c[0x0][0x580] ;  /* 0x0001600000047ab9 */ /* 0x000fe40000000800 */
[----:B------:R-:W-:-:S07]  /*08b0*/  IMAD.U32 R153, RZ, RZ, UR4 ;  /* 0x00000004ff997e24 */ /* 0x000fce000f8e00ff */
.L_x_5:
[----:B------:R-:W-:Y:S02]  /*08c0*/  ULDC.64 UR4, c[0x0][0x5a0] ;  /* 0x0001680000047ab9 */ /* 0x000fe40000000a00 */
[----:B------:R-:W-:-:S04]  /*08d0*/  ISETP.NE.U32.AND P0, PT, RZ, UR4, PT ;  /* 0x00000004ff007c0c */ /* 0x000fc8000bf05070 */
[----:B------:R-:W-:-:S13]  /*08e0*/  ISETP.NE.AND.EX P0, PT, RZ, UR5, PT, P0 ;  /* 0x00000005ff007c0c */ /* 0x000fda000bf05300 */
[----:B------:R-:W-:Y:S05]  /*08f0*/  @!P0 BRA `(.L_x_7) ;  /* 0x00000000001c8947 */ /* 0x000fea0003800000 */
[----:B01----:R-:W0:Y:S02]  /*0900*/  LDC.64 R6, c[0x0][0x5a0] ;  /* 0x00016800ff067b82 */ /* 0x003e240000000a00 */
[----:B0-----:R-:W2:Y:S02]  /*0910*/  LDG.E.64 R6, desc[UR36][R6.64] ;  /* 0x0000002406067981 */ /* 0x001ea4000c1e1b00 */
[----:B--2---:R-:W-:-:S04]  /*0920*/  ISETP.NE.U32.AND P0, PT, R6, RZ, PT ;  /* 0x000000ff0600720c */ /* 0x004fc80003f05070 */
[----:B------:R-:W-:-:S13]  /*0930*/  ISETP.NE.AND.EX P0, PT, R7, RZ, PT, P0 ;  /* 0x000000ff0700720c */ /* 0x000fda0003f05300 */
[----:B------:R-:W-:Y:S05]  /*0940*/  @!P0 BRA `(.L_x_7) ;  /* 0x0000000000088947 */ /* 0x000fea0003800000 */
[----:B------:R3:W5:Y:S01]  /*0950*/  LD.E R152, desc[UR36][R6.64] ;  /* 0x0000002406987980 */ /* 0x000762000c101900 */
[----:B------:R-:W-:Y:S05]  /*0960*/  BRA `(.L_x_8) ;  /* 0x0000000000247947 */ /* 0x000fea0003800000 */
.L_x_7:
[----:B------:R-:W-:Y:S02]  /*0970*/  ULDC.64 UR4, c[0x0][0x590] ;  /* 0x0001640000047ab9 */ /* 0x000fe40000000a00 */
[----:B------:R-:W-:-:S04]  /*0980*/  ISETP.NE.U32.AND P0, PT, RZ, UR4, PT ;  /* 0x00000004ff007c0c */ /* 0x000fc8000bf05070 */
[----:B------:R-:W-:-:S13]  /*0990*/  ISETP.NE.AND.EX P0, PT, RZ, UR5, PT, P0 ;  /* 0x00000005ff007c0c */ /* 0x000fda000bf05300 */
[----:B------:R-:W-:Y:S05]  /*09a0*/  @!P0 BRA `(.L_x_9) ;  /* 0x00000000000c8947 */ /* 0x000fea0003800000 */
[----:B01----:R-:W0:Y:S02]  /*09b0*/  LDC.64 R6, c[0x0][0x590] ;  /* 0x00016400ff067b82 */ /* 0x003e240000000a00 */
[----:B0-----:R2:W5:Y:S01]  /*09c0*/  LDG.E R152, desc[UR36][R6.64] ;  /* 0x0000002406987981 */ /* 0x001562000c1e1900 */
[----:B------:R-:W-:Y:S05]  /*09d0*/  BRA `(.L_x_8) ;  /* 0x0000000000087947 */ /* 0x000fea0003800000 */
.L_x_9:
[----:B------:R-:W-:Y:S02]  /*09e0*/  ULDC UR4, c[0x0][0x584] ;  /* 0x0001610000047ab9 */ /* 0x000fe40000000800 */
[----:B------:R-:W-:-:S07]  /*09f0*/  IMAD.U32 R152, RZ, RZ, UR4 ;  /* 0x00000004ff987e24 */ /* 0x000fce000f8e00ff */
.L_x_8:
[----:B------:R-:W4:Y:S01]  /*0a00*/  LDC R2, c[0x0][0x65c] ;  /* 0x00019700ff027b82 */ /* 0x000f220000000800 */
[----:B------:R-:W4:Y:S01]  /*0a10*/  S2R R14, SR_CTAID.Y ;  /* 0x00000000000e7919 */ /* 0x000f220000002600 */
[----:B------:R-:W-:Y:S01]  /*0a20*/  ULDC UR6, c[0x0][0x28c] ;  /* 0x0000a30000067ab9 */ /* 0x000fe20000000800 */
[----:B------:R-:W-:Y:S01]  /*0a30*/  ISETP.NE.AND P0, PT, R8, 0x2, PT ;  /* 0x000000020800780c */ /* 0x000fe20003f05270 */
[----:B------:R-:W-:Y:S01]  /*0a40*/  UIADD3 UR6, UR6, 0x1f, URZ ;  /* 0x0000001f06067890 */ /* 0x000fe2000fffe03f */
[----:B0123--:R-:W0:Y:S01]  /*0a50*/  S2R R6, SR_CTAID.X ;  /* 0x0000000000067919 */ /* 0x00fe220000002500 */
[----:B------:R-:W-:Y:S01]  /*0a60*/  IMAD.MOV.U32 R7, RZ, RZ, RZ ;  /* 0x000000ffff077224 */ /* 0x000fe200078e00ff */
[----:B------:R-:W-:Y:S01]  /*0a70*/  UMOV UR39, URZ ;  /* 0x0000003f00277c82 */ /* 0x000fe20008000000 */
[----:B------:R-:W-:Y:S01]  /*0a80*/  USHF.R.S32.HI UR7, URZ, 0x1f, UR6 ;  /* 0x0000001f3f077899 */ /* 0x000fe20008011406 */
[----:B------:R-:W-:Y:S01]  /*0a90*/  UMOV UR38, URZ ;  /* 0x0000003f00267c82 */ /* 0x000fe20008000000 */
[----:B------:R-:W-:-:S02]  /*0aa0*/  ULDC.64 UR8, c[0x0][0x650] ;  /* 0x0001940000087ab9 */ /* 0x000fc40000000a00 */
[----:B------:R-:W-:-:S04]  /*0ab0*/  ULEA.HI UR7, UR7, UR6, URZ, 0x5 ;  /* 0x0000000607077291 */ /* 0x000fc8000f8f283f */
[----:B------:R-:W-:Y:S01]  /*0ac0*/  USHF.R.S32.HI UR40, URZ, 0x5, UR7 ;  /* 0x000000053f287899 */ /* 0x000fe20008011407 */
[----:B----4-:R-:W-:-:S13]  /*0ad0*/  ISETP.NE.AND P1, PT, R2, 0x1, PT ;  /* 0x000000010200780c */ /* 0x010fda0003f25270 */
[----:B------:R-:W0:Y:S01]  /*0ae0*/  @P1 LDC R19, c[0x0][0x10] ;  /* 0x00000400ff131b82 */ /* 0x000e220000000800 */
[----:B------:R-:W-:Y:S02]  /*0af0*/  @P1 IMAD.MOV.U32 R8, RZ, RZ, R14 ;  /* 0x000000ffff081224 */ /* 0x000fe400078e000e */
[----:B------:R-:W-:Y:S02]  /*0b00*/  @P1 IMAD.MOV.U32 R9, RZ, RZ, RZ ;  /* 0x000000ffff091224 */ /* 0x000fe400078e00ff */
[----:B------:R-:W-:-:S03]  /*0b10*/  @P1 IMAD.MOV.U32 R17, RZ, RZ, RZ ;  /* 0x000000ffff111224 */ /* 0x000fc600078e00ff */
[----:B------:R-:W1:Y:S01]  /*0b20*/  @!P1 LDC R11, c[0x0][0xc] ;  /* 0x00000300ff0b9b82 */ /* 0x000e620000000800 */
[----:B------:R-:W-:Y:S01]  /*0b30*/  ULDC UR4, c[0x0][0xc] ;  /* 0x0000030000047ab9 */ /* 0x000fe20000000800 */
[----:B------:R-:W-:Y:S02]  /*0b40*/  ULDC UR5, c[0x0][0x10] ;  /* 0x0000040000057ab9 */ /* 0x000fe40000000800 */
[----:B------:R-:W-:-:S04]  /*0b50*/  UIMAD.WIDE.U32 UR4, UR4, UR5, URZ ;  /* 0x00000005040472a5 */ /* 0x000fc8000f8e003f */
[----:B------:R-:W2:Y:S01]  /*0b60*/  LDC R2, c[0x0][0x14] ;  /* 0x00000500ff027b82 */ /* 0x000ea20000000800 */
[----:B0-----:R-:W-:-:S04]  /*0b70*/  @P1 IMAD.WIDE.U32 R18, R6, R19, R8 ;  /* 0x0000001306121225 */ /* 0x001fc800078e0008 */
[----:B------:R-:W-:Y:S02]  /*0b80*/  @P1 IMAD.IADD R17, R19, 0x1, R17 ;  /* 0x0000000113111824 */ /* 0x000fe400078e0211 */
[----:B-1----:R-:W-:-:S04]  /*0b90*/  @!P1 IMAD.WIDE.U32 R8, R11, R14, R6 ;  /* 0x0000000e0b089225 */ /* 0x002fc800078e0006 */
[----:B------:R-:W-:Y:S02]  /*0ba0*/  @!P1 IMAD.MOV.U32 R18, RZ, RZ, R8 ;  /* 0x000000ffff129224 */ /* 0x000fe400078e0008 */
[----:B------:R-:W-:Y:S02]  /*0bb0*/  @!P1 IMAD.MOV.U32 R17, RZ, RZ, R9 ;  /* 0x000000ffff119224 */ /* 0x000fe400078e0009 */
[----:B--2---:R-:W-:-:S04]  /*0bc0*/  IMAD.WIDE.U32 R12, R2, UR4, RZ ;  /* 0x00000004020c7c25 */ /* 0x004fc8000f8e00ff */
[----:B------:R-:W-:Y:S01]  /*0bd0*/  IMAD R23, R2, UR5, RZ ;  /* 0x0000000502177c24 */ /* 0x000fe2000f8e02ff */
[----:B------:R0:W-:Y:S03]  /*0be0*/  STL.64 [R1], R12 ;  /* 0x0000000c01007387 */ /* 0x0001e60000100a00 */
[----:B------:R-:W-:Y:S01]  /*0bf0*/  IMAD.IADD R23, R13, 0x1, R23 ;  /* 0x000000010d177824 */ /* 0x000fe200078e0217 */
[----:B------:R-:W-:Y:S06]  /*0c00*/  @P0 BRA `(.L_x_10) ;  /* 0x0000000000200947 */ /* 0x000fec0003800000 */
[----:B------:R-:W-:Y:S01]  /*0c10*/  UISETP.GE.U32.AND UP0, UPT, UR40, 0xb, UPT ;  /* 0x0000000b2800788c */ /* 0x000fe2000bf06070 */
[----:B------:R-:W-:Y:S01]  /*0c20*/  IADD3 R18, P0, R18, R12, RZ ;  /* 0x0000000c12127210 */ /* 0x000fe20007f1e0ff */
[----:B------:R-:W-:Y:S01]  /*0c30*/  UIMAD.WIDE.U32 UR4, UR40, -0x45d1745d, URZ ;  /* 0xba2e8ba3280478a5 */ /* 0x000fe2000f8e003f */
[----:B------:R-:W-:-:S03]  /*0c40*/  UMOV UR38, URZ ;  /* 0x0000003f00267c82 */ /* 0x000fc60008000000 */
[----:B------:R-:W-:Y:S01]  /*0c50*/  USHF.R.U32.HI UR4, URZ, 0x3, UR5 ;  /* 0x000000033f047899 */ /* 0x000fe20008011605 */
[----:B------:R-:W-:-:S03]  /*0c60*/  IMAD.X R17, R23, 0x1, R17, P0 ;  /* 0x0000000117117824 */ /* 0x000fc600000e0611 */
[----:B------:R-:W-:Y:S02]  /*0c70*/  UIMAD UR39, UR4, -0xb, UR40 ;  /* 0xfffffff5042778a4 */ /* 0x000fe4000f8e0228 */
[----:B------:R-:W-:-:S12]  /*0c80*/  @UP0 ULOP3.LUT UR38, UR4, 0x1, URZ, 0xc0, !UPT ;  /* 0x0000000104260892 */ /* 0x000fd8000f8ec03f */
.L_x_10:
[----:B------:R-:W-:Y:S01]  /*0c90*/  ISETP.GE.U32.AND P0, PT, R18, UR8, PT ;  /* 0x0000000812007c0c */ /* 0x000fe2000bf06070 */
[----:B------:R-:W-:Y:S01]  /*0ca0*/  IMAD.MOV.U32 R19, RZ, RZ, -0x1 ;  /* 0xffffffffff137424 */ /* 0x000fe200078e00ff */
[----:B------:R-:W-:Y:S01]  /*0cb0*/  PRMT R8, RZ, 0x7610, R8 ;  /* 0x00007610ff087816 */ /* 0x000fe20000000008 */
[----:B------:R-:W-:Y:S01]  /*0cc0*/  IMAD.MOV.U32 R22, RZ, RZ, -0x1 ;  /* 0xffffffffff167424 */ /* 0x000fe200078e00ff */
[----:B------:R-:W-:Y:S01]  /*0cd0*/  ISETP.GE.U32.AND.EX P0, PT, R17, UR9, PT, P0 ;  /* 0x0000000911007c0c */ /* 0x000fe2000bf06100 */
[----:B------:R-:W-:-:S12]  /*0ce0*/  IMAD.MOV.U32 R2, RZ, RZ, -0x1 ;  /* 0xffffffffff027424 */ /* 0x000fd800078e00ff */
[----:B------:R-:W-:Y:S05]  /*0cf0*/  @P0 BRA `(.L_x_11) ;  /* 0x00000004005c0947 */ /* 0x000fea0003800000 */
[----:B------:R-:W1:Y:S01]  /*0d00*/  LDC.64 R20, c[0x0][0x628] ;  /* 0x00018a00ff147b82 */ /* 0x000e620000000a00 */
[----:B------:R-:W-:Y:S02]  /*0d10*/  IMAD.MOV.U32 R8, RZ, RZ, R18 ;  /* 0x000000ffff087224 */ /* 0x000fe400078e0012 */
[----:B------:R-:W-:-:S05]  /*0d20*/  IMAD.MOV.U32 R9, RZ, RZ, R17 ;  /* 0x000000ffff097224 */ /* 0x000fca00078e0011 */
[----:B------:R-:W2:Y:S08]  /*0d30*/  LDC R2, c[0x0][0x630] ;  /* 0x00018c00ff027b82 */ /* 0x000eb00000000800 */
[----:B------:R-:W3:Y:S01]  /*0d40*/  LDC.64 R24, c[0x0][0x620] ;  /* 0x00018800ff187b82 */ /* 0x000ee20000000a00 */
[----:B-1----:R-:W-:-:S04]  /*0d50*/  ISETP.NE.U32.AND P0, PT, R20, RZ, PT ;  /* 0x000000ff1400720c */ /* 0x002fc80003f05070 */
[----:B------:R-:W-:-:S13]  /*0d60*/  ISETP.NE.AND.EX P0, PT, R21, RZ, PT, P0 ;  /* 0x000000ff1500720c */ /* 0x000fda0003f05300 */
[----:B--23--:R-:W-:Y:S05]  /*0d70*/  @!P0 BRA `(.L_x_12) ;  /* 0x0000000000288947 */ /* 0x00cfea0003800000 */
[----:B0-----:R-:W0:Y:S02]  /*0d80*/  LDC R13, c[0x0][0x634] ;  /* 0x00018d00ff0d7b82 */ /* 0x001e240000000800 */
[----:B0-----:R-:W-:-:S05]  /*0d90*/  IADD3 R13, P0, R18, R13, RZ ;  /* 0x0000000d120d7210 */ /* 0x001fca0007f1e0ff */
[----:B------:R-:W-:-:S04]  /*0da0*/  IMAD.X R15, RZ, RZ, R17, P0 ;  /* 0x000000ffff0f7224 */ /* 0x000fc800000e0611 */
[----:B------:R-:W-:-:S04]  /*0db0*/  IMAD.WIDE.U32 R8, R15, R20, RZ ;  /* 0x000000140f087225 */ /* 0x000fc800078e00ff */
[----:B------:R-:W-:-:S04]  /*0dc0*/  IMAD.WIDE.U32 R10, P0, R13, R21, R8 ;  /* 0x000000150d0a7225 */ /* 0x000fc80007800008 */
[----:B------:R-:W-:-:S04]  /*0dd0*/  IMAD.WIDE.U32 R8, R13, R20, RZ ;  /* 0x000000140d087225 */ /* 0x000fc800078e00ff */
[----:B------:R-:W-:Y:S01]  /*0de0*/  IMAD.X R13, RZ, RZ, RZ, P0 ;  /* 0x000000ffff0d7224 */ /* 0x000fe200000e06ff */
[----:B------:R-:W-:Y:S01]  /*0df0*/  IADD3 RZ, P0, R9, R10, RZ ;  /* 0x0000000a09ff7210 */ /* 0x000fe20007f1e0ff */
[----:B------:R-:W-:-:S04]  /*0e00*/  IMAD.MOV.U32 R12, RZ, RZ, R11 ;  /* 0x000000ffff0c7224 */ /* 0x000fc800078e000b */
[----:B------:R-:W-:-:S08]  /*0e10*/  IMAD.WIDE.U32.X R8, R15, R21, R12, P0 ;  /* 0x000000150f087225 */ /* 0x000fd000000e040c */
.L_x_12:
[-CC-:B------:R-:W-:Y:S01]  /*0e20*/  SHF.R.U64 R31, R8, R2.reuse, R9.reuse ;  /* 0x00000002081f7219 */ /* 0x180fe20000001209 */
[----:B0-----:R-:W0:Y:S01]  /*0e30*/  LDC R12, c[0x0][0x618] ;  /* 0x00018600ff0c7b82 */ /* 0x001e220000000800 */
[----:B------:R-:W-:Y:S01]  /*0e40*/  SHF.R.U32.HI R7, RZ, R2, R9 ;  /* 0x00000002ff077219 */ /* 0x000fe20000011609 */
[----:B------:R-:W-:Y:S01]  /*0e50*/  ULDC UR4, c[0x0][0x150] ;  /* 0x0000540000047ab9 */ /* 0x000fe20000000800 */
[----:B------:R-:W-:Y:S01]  /*0e60*/  IADD3 R11, P0, RZ, -R31, RZ ;  /* 0x8000001fff0b7210 */ /* 0x000fe20007f1e0ff */
[----:B------:R-:W-:Y:S01]  /*0e70*/  IMAD.MOV.U32 R19, RZ, RZ, R17 ;  /* 0x000000ffff137224 */ /* 0x000fe200078e0011 */
[----:B------:R-:W-:-:S03]  /*0e80*/  I2FP.F32.U32 R2, R6 ;  /* 0x0000000600027245 */ /* 0x000fc60000201000 */
[----:B------:R-:W1:Y:S01]  /*0e90*/  LDC.64 R26, c[0x0][0x640] ;  /* 0x00019000ff1a7b82 */ /* 0x000e620000000a00 */
[----:B------:R-:W-:Y:S02]  /*0ea0*/  IMAD.X R13, RZ, RZ, ~R7, P0 ;  /* 0x000000ffff0d7224 */ /* 0x000fe400000e0e07 */
[----:B------:R-:W-:Y:S01]  /*0eb0*/  FMUL R2, R2, UR4 ;  /* 0x0000000402027c20 */ /* 0x000fe20008400000 */
[----:B------:R-:W-:Y:S01]  /*0ec0*/  IMAD.WIDE.U32 R8, R11, R24, R18 ;  /* 0x000000180b087225 */ /* 0x000fe200078e0012 */
[----:B------:R-:W-:-:S03]  /*0ed0*/  ULDC UR4, c[0x0][0x154] ;  /* 0x0000550000047ab9 */ /* 0x000fc60000000800 */
[----:B------:R-:W-:Y:S01]  /*0ee0*/  IMAD R10, R13, R24, RZ ;  /* 0x000000180d0a7224 */ /* 0x000fe200078e02ff */
[----:B------:R-:W2:Y:S01]  /*0ef0*/  LDC R7, c[0x0][0x144] ;  /* 0x00005100ff077b82 */ /* 0x000ea20000000800 */
[----:B------:R-:W3:Y:S02]  /*0f00*/  F2I.U32.TRUNC.NTZ R2, R2 ;  /* 0x0000000200027305 */ /* 0x000ee4000020f000 */
[----:B------:R-:W-:-:S04]  /*0f10*/  IMAD R11, R11, R25, R10 ;  /* 0x000000190b0b7224 */ /* 0x000fc800078e020a */
[----:B------:R-:W-:Y:S01]  /*0f20*/  IMAD.IADD R9, R9, 0x1, R11 ;  /* 0x0000000109097824 */ /* 0x000fe200078e020b */
[----:B------:R-:W4:Y:S01]  /*0f30*/  LDC R22, c[0x0][0x608] ;  /* 0x00018200ff167b82 */ /* 0x000f220000000800 */
[----:B------:R-:W-:-:S03]  /*0f40*/  IMAD.MOV.U32 R11, RZ, RZ, -0x1 ;  /* 0xffffffffff0b7424 */ /* 0x000fc600078e00ff */
[--C-:B0-----:R-:W-:Y:S02]  /*0f50*/  SHF.R.U64 R20, R8, R12, R9.reuse ;  /* 0x0000000c08147219 */ /* 0x101fe40000001209 */
[----:B------:R-:W-:Y:S02]  /*0f60*/  I2FP.F32.U32 R8, R14 ;  /* 0x0000000e00087245 */ /* 0x000fe40000201000 */
[----:B------:R-:W0:Y:S01]  /*0f70*/  LDC R24, c[0x0][0x658] ;  /* 0x00019600ff187b82 */ /* 0x000e220000000800 */
[----:B-1----:R-:W-:Y:S01]  /*0f80*/  ISETP.NE.U32.AND P0, PT, R26, RZ, PT ;  /* 0x000000ff1a00720c */ /* 0x002fe20003f05070 */
[----:B---3--:R-:W-:Y:S02]  /*0f90*/  IMAD.MOV R10, RZ, RZ, -R2 ;  /* 0x000000ffff0a7224 */ /* 0x008fe400078e0a02 */
[----:B------:R-:W-:Y:S01]  /*0fa0*/  FMUL R8, R8, UR4 ;  /* 0x0000000408087c20 */ /* 0x000fe20008400000 */
[----:B------:R-:W-:Y:S02]  /*0fb0*/  SHF.R.U32.HI R9, RZ, R12, R9 ;  /* 0x0000000cff097219 */ /* 0x000fe40000011609 */
[----:B------:R-:W-:Y:S01]  /*0fc0*/  ISETP.NE.AND.EX P0, PT, R27, RZ, PT, P0 ;  /* 0x000000ff1b00720c */ /* 0x000fe20003f05300 */
[----:B------:R1:W3:Y:S01]  /*0fd0*/  F2I.U32.TRUNC.NTZ R15, R8 ;  /* 0x00000008000f7305 */ /* 0x0002e2000020f000 */
[----:B------:R-:W1:Y:S01]  /*0fe0*/  LDC R19, c[0x0][0x148] ;  /* 0x00005200ff137b82 */ /* 0x000e620000000800 */
[----:B--2---:R-:W-:-:S07]  /*0ff0*/  IMAD R2, R7, R10, R6 ;  /* 0x0000000a07027224 */ /* 0x004fce00078e0206 */
[----:B------:R-:W2:Y:S01]  /*1000*/  LDC R25, c[0x0][0x600] ;  /* 0x00018000ff197b82 */ /* 0x000ea20000000800 */
[-CC-:B----4-:R-:W-:Y:S02]  /*1010*/  SHF.R.U64 R32, R20, R22.reuse, R9.reuse ;  /* 0x0000001614207219 */ /* 0x190fe40000001209 */
[----:B------:R-:W-:Y:S01]  /*1020*/  SHF.R.U32.HI R7, RZ, R22, R9 ;  /* 0x00000016ff077219 */ /* 0x000fe20000011609 */
[----:B------:R-:W-:-:S04]  /*1030*/  IMAD.MOV.U32 R9, RZ, RZ, 0x1 ;  /* 0x00000001ff097424 */ /* 0x000fc800078e00ff */
[----:B------:R-:W4:Y:S01]  /*1040*/  LDC R28, c[0x0][0x648] ;  /* 0x00019200ff1c7b82 */ /* 0x000f220000000800 */
[-C--:B0-----:R-:W-:Y:S02]  /*1050*/  SHF.L.U32 R6, R11, R24.reuse, RZ ;  /* 0x000000180b067219 */ /* 0x081fe400000006ff */
[--C-:B------:R-:W-:Y:S02]  /*1060*/  SHF.R.U64 R22, R32, R24, R7.reuse ;  /* 0x0000001820167219 */ /* 0x100fe40000001207 */
[----:B------:R-:W-:Y:S02]  /*1070*/  LOP3.LUT R13, RZ, R6, RZ, 0x33, !PT ;  /* 0x00000006ff0d7212 */ /* 0x000fe400078e33ff */
[-C--:B------:R-:W-:Y:S01]  /*1080*/  SHF.R.U32.HI R7, RZ, R24.reuse, R7 ;  /* 0x00000018ff077219 */ /* 0x080fe20000011607 */
[----:B------:R-:W0:Y:S01]  /*1090*/  LDC R29, c[0x0][0x638] ;  /* 0x00018e00ff1d7b82 */ /* 0x000e220000000800 */
[----:B------:R-:W-:Y:S01]  /*10a0*/  SHF.L.U32 R12, R9, R24, RZ ;  /* 0x00000018090c7219 */ /* 0x000fe200000006ff */
[----:B------:R-:W-:-:S06]  /*10b0*/  IMAD.MOV.U32 R6, RZ, RZ, R22 ;  /* 0x000000ffff067224 */ /* 0x000fcc00078e0016 */
[----:B------:R-:W0:Y:S01]  /*10c0*/  LDC R30, c[0x0][0x610] ;  /* 0x00018400ff1e7b82 */ /* 0x000e220000000800 */
[----:B-1-3--:R-:W-:Y:S05]  /*10d0*/  @!P0 BRA `(.L_x_13) ;  /* 0x0000000000288947 */ /* 0x00afea0003800000 */
[----:B------:R-:W1:Y:S02]  /*10e0*/  LDC R11, c[0x0][0x64c] ;  /* 0x00019300ff0b7b82 */ /* 0x000e640000000800 */
[----:B-1----:R-:W-:-:S05]  /*10f0*/  IADD3 R11, P0, R22, R11, RZ ;  /* 0x0000000b160b7210 */ /* 0x002fca0007f1e0ff */
        /* <DEDUP_REMOVED lines=8> */
.L_x_13:
[----:B----4-:R-:W-:Y:S01]  /*1180*/  SHF.R.U64 R6, R6, R28, R7 ;  /* 0x0000001c06067219 */ /* 0x010fe20000001207 */
[----:B--2---:R-:W-:Y:S01]  /*1190*/  VIADD R7, R25, 0xffffffff ;  /* 0xffffffff19077836 */ /* 0x004fe20000000000 */
[----:B------:R-:W-:Y:S01]  /*11a0*/  LOP3.LUT R13, R32, R13, RZ, 0xc0, !PT ;  /* 0x0000000d200d7212 */ /* 0x000fe200078ec0ff */
[----:B------:R-:W-:Y:S02]  /*11b0*/  IMAD.MOV R15, RZ, RZ, -R15 ;  /* 0x000000ffff0f7224 */ /* 0x000fe400078e0a0f */
[----:B------:R-:W-:Y:S01]  /*11c0*/  IMAD.MOV R8, RZ, RZ, -R6 ;  /* 0x000000ffff087224 */ /* 0x000fe200078e0a06 */
[----:B------:R-:W-:Y:S01]  /*11d0*/  LOP3.LUT R7, R20, R7, RZ, 0xc0, !PT ;  /* 0x0000000714077212 */ /* 0x000fe200078ec0ff */
[----:B------:R-:W-:Y:S02]  /*11e0*/  IMAD R13, R12, R6, R13 ;  /* 0x000000060c0d7224 */ /* 0x000fe400078e020d */
[----:B------:R-:W-:Y:S02]  /*11f0*/  @P1 IMAD R2, R19, R15, R14 ;  /* 0x0000000f13021224 */ /* 0x000fe400078e020e */
[----:B0-----:R-:W-:-:S02]  /*1200*/  IMAD R6, R8, R29, R22 ;  /* 0x0000001d08067224 */ /* 0x001fc400078e0216 */
[----:B------:R-:W-:Y:S02]  /*1210*/  IMAD R2, R13, R30, R2 ;  /* 0x0000001e0d027224 */ /* 0x000fe400078e0202 */
[----:B------:R-:W-:Y:S02]  /*1220*/  IMAD R19, R6, R25, R7 ;  /* 0x0000001906137224 */ /* 0x000fe400078e0207 */
[----:B------:R-:W-:-:S03]  /*1230*/  IMAD.MOV.U32 R8, RZ, RZ, 0x1 ;  /* 0x00000001ff087424 */ /* 0x000fc600078e00ff */
[----:B------:R-:W-:Y:S02]  /*1240*/  SEL R22, R19, R2, !P1 ;  /* 0x0000000213167207 */ /* 0x000fe40004800000 */
[----:B------:R-:W-:Y:S01]  /*1250*/  SEL R19, R2, R19, !P1 ;  /* 0x0000001302137207 */ /* 0x000fe20004800000 */
[----:B------:R-:W-:-:S07]  /*1260*/  IMAD.MOV.U32 R2, RZ, RZ, R31 ;  /* 0x000000ffff027224 */ /* 0x000fce00078e001f */
.L_x_11:
[----:B------:R-:W-:Y:S05]  /*1270*/  @!P2 BRA `(.L_x_14) ;  /* 0x0000008c00f4a947 */ /* 0x000fea0003800000 */
[----:B------:R-:W-:-:S13]  /*1280*/  ISETP.GT.U32.AND P0, PT, R33, 0x1, PT ;  /* 0x000000012100780c */ /* 0x000fda0003f04070 */
[----:B------:R-:W-:Y:S05]  /*1290*/  @P0 EXIT ;  /* 0x000000000000094d */ /* 0x000fea0003800000 */
.L_x_15:
[----:B------:R-:W-:-:S08]  /*12a0*/  NOP ;  /* 0x0000000000007918 */ /* 0x000fd00000000000 */
[----:B------:R-:W1:Y:S02]  /*12b0*/  USETMAXREG.TRY_ALLOC.CTAPOOL UP0, 0xe8 ;  /* 0x000000e8000079c8 */ /* 0x000e640008000600 */
[----:B-1----:R-:W-:-:S13]  /*12c0*/  PLOP3.LUT P0, PT, PT, PT, UP0, 0x80, 0x0 ;  /* 0x000000000000781c */ /* 0x002fda0003f0f008 */
[----:B------:R-:W-:Y:S05]  /*12d0*/  @!P0 BRA `(.L_x_15) ;  /* 0xfffffffc00f08947 */ /* 0x000fea000383ffff */
[----:B------:R-:W-:-:S13]  /*12e0*/  LOP3.LUT P0, RZ, R8, 0xff, RZ, 0xc0, !PT ;  /* 0x000000ff08ff7812 */ /* 0x000fda000780c0ff */
[----:B------:R-:W-:Y:S05]  /*12f0*/  @!P0 EXIT ;  /* 0x000000000000894d */ /* 0x000fea0003800000 */
[----:B------:R-:W1:Y:S01]  /*1300*/  S2UR UR4, SR_CgaCtaId ;  /* 0x00000000000479c3 */ /* 0x000e620000008800 */
[----:B------:R-:W-:Y:S01]  /*1310*/  VIADD R6, R5, 0xffffffff ;  /* 0xffffffff05067836 */ /* 0x000fe20000000000 */
[----:B------:R-:W-:Y:S01]  /*1320*/  SHF.R.S32.HI R0, RZ, 0x1f, R3 ;  /* 0x0000001fff007819 */ /* 0x000fe20000011403 */
[----:B------:R-:W-:Y:S01]  /*1330*/  UMOV UR41, 0x400 ;  /* 0x0000040000297882 */ /* 0x000fe20000000000 */
[----:B------:R-:W-:Y:S01]  /*1340*/  UISETP.LT.AND UP0, UPT, UR40, 0x1, UPT ;  /* 0x000000012800788c */ /* 0x000fe2000bf01270 */
[----:B------:R-:W-:Y:S01]  /*1350*/  LOP3.LUT R172, R16, 0x1, RZ, 0xfc, !PT ;  /* 0x0000000110ac7812 */ /* 0x000fe200078efcff */
[----:B------:R-:W-:Y:S01]  /*1360*/  USHF.L.U32 UR44, UR40, 0x1, URZ ;  /* 0x00000001282c7899 */ /* 0x000fe2000800063f */
[----:B------:R-:W-:Y:S01]  /*1370*/  R2UR UR42, R6 ;  /* 0x00000000062a72ca */ /* 0x000fe200000e0000 */
[----:B------:R-:W-:Y:S01]  /*1380*/  USEL UR43, UR40, 0x1, UP0 ;  /* 0x00000001282b7887 */ /* 0x000fe20008000000 */
[CC--:B------:R-:W-:Y:S02]  /*1390*/  LEA.HI R4, R0.reuse, R3.reuse, RZ, 0x2 ;  /* 0x0000000300047211 */ /* 0x0c0fe400078f10ff */
[----:B------:R-:W-:Y:S01]  /*13a0*/  LEA.HI R0, R0, R3, RZ, 0x5 ;  /* 0x0000000300007211 */ /* 0x000fe200078f28ff */
[----:B------:R-:W-:Y:S01]  /*13b0*/  UIADD3 UR43, -UR43, UR40, URZ ;  /* 0x000000282b2b7290 */ /* 0x000fe2000fffe13f */
[----:B------:R-:W-:-:S02]  /*13c0*/  SHF.R.S32.HI R154, RZ, 0x2, R4 ;  /* 0x00000002ff9a7819 */ /* 0x000fc40000011404 */
[----:B------:R-:W-:Y:S02]  /*13d0*/  SHF.R.S32.HI R5, RZ, 0x1f, R4 ;  /* 0x0000001fff057819 */ /* 0x000fe40000011404 */
[----:B------:R-:W-:Y:S02]  /*13e0*/  LOP3.LUT R156, R4, 0xfffffffc, RZ, 0xc0, !PT ;  /* 0xfffffffc049c7812 */ /* 0x000fe400078ec0ff */
[----:B------:R-:W-:Y:S01]  /*13f0*/  LEA.HI R5, R5, R154, RZ, 0x3 ;  /* 0x0000009a05057211 */ /* 0x000fe200078f18ff */
[----:B------:R-:W-:Y:S01]  /*1400*/  USHF.L.U32 UR42, UR42, 0x3, URZ ;  /* 0x000000032a2a7899 */ /* 0x000fe2000800063f */
[----:B------:R-:W-:Y:S01]  /*1410*/  ISETP.NE.AND P0, PT, R6, RZ, PT ;  /* 0x000000ff0600720c */ /* 0x000fe20003f05270 */
[----:B------:R-:W-:Y:S01]  /*1420*/  IMAD.IADD R156, R3, 0x1, -R156 ;  /* 0x00000001039c7824 */ /* 0x000fe200078e0a9c */
[----:B------:R-:W-:Y:S01]  /*1430*/  LOP3.LUT R5, R5, 0xfffffff8, RZ, 0xc0, !PT ;  /* 0xfffffff805057812 */ /* 0x000fe200078ec0ff */
[----:B-1----:R-:W-:Y:S01]  /*1440*/  ULEA UR41, UR4, UR41, 0x18 ;  /* 0x0000002904297291 */ /* 0x002fe2000f8ec03f */
[----:B------:R-:W-:Y:S01]  /*1450*/  SEL R173, RZ, 0x1, P0 ;  /* 0x00000001ffad7807 */ /* 0x000fe20000000000 */
[----:B------:R-:W-:Y:S01]  /*1460*/  IMAD.U32 R158, RZ, RZ, UR42 ;  /* 0x0000002aff9e7e24 */ /* 0x000fe2000f8e00ff */
[----:B------:R-:W-:Y:S01]  /*1470*/  ULDC UR4, c[0x0][0x284] ;  /* 0x0000a10000047ab9 */ /* 0x000fe20000000800 */
[----:B------:R-:W-:Y:S01]  /*1480*/  IMAD.IADD R154, R154, 0x1, -R5 ;  /* 0x000000019a9a7824 */ /* 0x000fe200078e0a05 */
[----:B------:R-:W-:Y:S01]  /*1490*/  UIADD3 UR45, UR41, 0xc0, URZ ;  /* 0x000000c0292d7890 */ /* 0x000fe2000fffe03f */
[----:B------:R-:W-:-:S02]  /*14a0*/  SHF.R.S32.HI R5, RZ, 0x5, R0 ;  /* 0x00000005ff057819 */ /* 0x000fc40000011400 */
[C---:B------:R-:W-:Y:S02]  /*14b0*/  LOP3.LUT R160, R158.reuse, 0x8, RZ, 0xc0, !PT ;  /* 0x000000089ea07812 */ /* 0x040fe400078ec0ff */
[--C-:B------:R-:W-:Y:S01]  /*14c0*/  SHF.R.S32.HI R155, RZ, 0x1f, R154.reuse ;  /* 0x0000001fff9b7819 */ /* 0x100fe2000001149a */
[C-C-:B------:R-:W-:Y:S01]  /*14d0*/  IMAD R161, R5.reuse, -0x10, -R154.reuse ;  /* 0xfffffff005a17824 */ /* 0x140fe200078e0a9a */
[----:B------:R-:W-:Y:S01]  /*14e0*/  LOP3.LUT R158, R158, 0x8, RZ, 0xc, !PT ;  /* 0x000000089e9e7812 */ /* 0x000fe200078e0cff */
[----:B------:R-:W-:Y:S01]  /*14f0*/  IMAD.U32 R157, RZ, RZ, UR45 ;  /* 0x0000002dff9d7e24 */ /* 0x000fe2000f8e00ff */
[----:B------:R-:W-:Y:S01]  /*1500*/  LOP3.LUT R160, R160, 0x18, RZ, 0x3c, !PT ;  /* 0x00000018a0a07812 */ /* 0x000fe200078e3cff */
[----:B------:R-:W-:-:S04]  /*1510*/  IMAD.WIDE R154, R5, 0x10, R154 ;  /* 0x00000010059a7825 */ /* 0x000fc800078e029a */
[----:B------:R-:W-:Y:S02]  /*1520*/  VIADD R159, R157, UR42 ;  /* 0x0000002a9d9f7c36 */ /* 0x000fe40008000000 */
[----:B------:R-:W-:-:S07]  /*1530*/  VIADD R161, R161, UR4 ;  /* 0x00000004a1a17c36 */ /* 0x000fce0008000000 */
.L_x_291:
[----:B------:R-:W-:Y:S01]  /*1540*/  SHF.L.U32 R0, R173, 0x1f, RZ ;  /* 0x0000001fad007819 */ /* 0x000fe200000006ff */
[----:B------:R-:W-:Y:S02]  /*1550*/  ULDC UR4, c[0x0][0x28c] ;  /* 0x0000a30000047ab9 */ /* 0x000fe40000000800 */
[----:B------:R-:W-:Y:S01]  /*1560*/  ISETP.LT.AND P1, PT, RZ, UR4, PT ;  /* 0x00000004ff007c0c */ /* 0x000fe2000bf21270 */
[----:B------:R-:W1:Y:S02]  /*1570*/  SYNCS.PHASECHK.TRANS64.TRYWAIT P0, [R157+UR42], R0 ;  /* 0x000000009d0075a7 */ /* 0x000e64000800016a */
[----:B-1-34-:R-:W-:Y:S10]  /*1580*/  @!P0 BRA `(.L_x_16) ;  /* 0x000000a000248947 */ /* 0x01aff40003800000 */
.L_x_320:
[----:B------:R-:W-:Y:S05]  /*1590*/  @P1 BRA `(.L_x_17) ;  /* 0x0000000000401947 */ /* 0x000fea0003800000 */
[----:B-1----:R-:W-:Y:S01]  /*15a0*/  MOV R0, 0x0 ;  /* 0x0000000000007802 */ /* 0x002fe20000000f00 */
[----:B------:R-:W-:Y:S01]  /*15b0*/  ULDC.64 UR4, c[0x4][0x68] ;  /* 0x01001a0000047ab9 */ /* 0x000fe20000000a00 */
[----:B------:R-:W-:Y:S01]  /*15c0*/  ULDC.64 UR6, c[0x4][0x8] ;  /* 0x0100020000067ab9 */ /* 0x000fe20000000a00 */
[----:B------:R-:W-:Y:S01]  /*15d0*/  IMAD.U32 R4, RZ, RZ, UR4 ;  /* 0x00000004ff047e24 */ /* 0x000fe2000f8e00ff */
[----:B------:R1:W2:Y:S01]  /*15e0*/  LDC.64 R14, c[0x4][R0] ;  /* 0x01000000000e7b82 */ /* 0x0002a20000000a00 */
[----:B------:R-:W-:Y:S01]  /*15f0*/  IMAD.U32 R5, RZ, RZ, UR5 ;  /* 0x00000005ff057e24 */ /* 0x000fe2000f8e00ff */
[----:B------:R-:W-:Y:S01]  /*1600*/  ULDC.64 UR4, c[0x4][0x70] ;  /* 0x01001c0000047ab9 */ /* 0x000fe20000000a00 */
[----:B------:R-:W-:Y:S02]  /*1610*/  IMAD.U32 R10, RZ, RZ, UR6 ;  /* 0x00000006ff0a7e24 */ /* 0x000fe4000f8e00ff */
[----:B------:R-:W-:Y:S02]  /*1620*/  IMAD.U32 R6, RZ, RZ, UR4 ;  /* 0x00000004ff067e24 */ /* 0x000fe4000f8e00ff */
[----:B------:R-:W-:-:S02]  /*1630*/  IMAD.U32 R7, RZ, RZ, UR5 ;  /* 0x00000005ff077e24 */ /* 0x000fc4000f8e00ff */
[----:B------:R-:W-:Y:S02]  /*1640*/  IMAD.U32 R11, RZ, RZ, UR7 ;  /* 0x00000007ff0b7e24 */ /* 0x000fe4000f8e00ff */
[----:B------:R-:W-:Y:S02]  /*1650*/  IMAD.MOV.U32 R8, RZ, RZ, 0x1e1 ;  /* 0x000001e1ff087424 */ /* 0x000fe400078e00ff */
[----:B0-----:R-:W-:Y:S02]  /*1660*/  IMAD.MOV.U32 R12, RZ, RZ, 0x1 ;  /* 0x00000001ff0c7424 */ /* 0x001fe400078e00ff */
[----:B-1----:R-:W-:-:S07]  /*1670*/  IMAD.MOV.U32 R13, RZ, RZ, RZ ;  /* 0x000000ffff0d7224 */ /* 0x002fce00078e00ff */
[----:B------:R-:W-:-:S07]  /*1680*/  LEPC R20, `(.L_x_17) ;  /* 0x000000001014794e */ /* 0x000fce0000000000 */
[----:B--2--5:R-:W-:Y:S05]  /*1690*/  CALL.ABS.NOINC R14 ;  /* 0x000000000e007343 */ /* 0x024fea0003c00000 */
.L_x_17:
[----:B------:R-:W-:-:S13]  /*16a0*/  ISETP.NE.AND P0, PT, R172, 0x3, PT ;  /* 0x00000003ac00780c */ /* 0x000fda0003f05270 */
[----:B------:R-:W-:Y:S05]  /*16b0*/  @!P0 BRA `(.L_x_18) ;  /* 0x0000000000048947 */ /* 0x000fea0003800000 */
[----:B------:R-:W-:Y:S01]  /*16c0*/  BPT.TRAP 0x1 ;  /* 0x000000040000795c */ /* 0x000fe20000300000 */
.L_x_18:
[----:B------:R-:W-:Y:S02]  /*16d0*/  IMAD.U32 R3, RZ, RZ, UR39 ;  /* 0x00000027ff037e24 */ /* 0x000fe4000f8e00ff */
[----:B-1----:R-:W-:-:S03]  /*16e0*/  IMAD.U32 R0, RZ, RZ, UR38 ;  /* 0x00000026ff007e24 */ /* 0x002fc6000f8e00ff */
[----:B------:R-:W-:Y:S02]  /*16f0*/  LEA R3, R3, UR41, 0x3 ;  /* 0x0000002903037c11 */ /* 0x000fe4000f8e18ff */
[----:B------:R-:W-:-:S04]  /*1700*/  SHF.L.U32 R0, R0, 0x1f, RZ ;  /* 0x0000001f00007819 */ /* 0x000fc800000006ff */
[----:B------:R1:W2:Y:S01]  /*1710*/  SYNCS.PHASECHK.TRANS64.TRYWAIT P1, [R3+URZ], R0 ;  /* 0x00000000030075a7 */ /* 0x0002a2000802017f */
[----:B------:R-:W-:Y:S05]  /*1720*/  @!P0 BRA `(.L_x_19) ;  /* 0x0000000000048947 */ /* 0x000fea0003800000 */
[----:B------:R-:W-:Y:S01]  /*1730*/  BPT.TRAP 0x1 ;  /* 0x000000040000795c */ /* 0x000fe20000300000 */
.L_x_19:
[----:B------:R-:W-:-:S05]  /*1740*/  IMAD.U32 R4, RZ, RZ, UR43 ;  /* 0x0000002bff047e24 */ /* 0x000fca000f8e00ff */
[----:B------:R-:W-:Y:S01]  /*1750*/  ISETP.GE.AND P2, PT, R4, 0x1, PT ;  /* 0x000000010400780c */ /* 0x000fe20003f46270 */
[----:B--2---:R-:W-:-:S12]  /*1760*/  @P1 BRA `(.L_x_20) ;  /* 0x0000000000081947 */ /* 0x004fd80003800000 */
[----:B------:R-:W2:Y:S02]  /*1770*/  SYNCS.PHASECHK.TRANS64.TRYWAIT P1, [R3+URZ], R0 ;  /* 0x00000000030075a7 */ /* 0x000ea4000802017f */
[----:B--2---:R-:W-:Y:S05]  /*1780*/  @!P1 BRA `(.L_x_21) ;  /* 0x0000009c00b89947 */ /* 0x004fea0003800000 */
.L_x_20:
[----:B------:R-:W-:Y:S05]  /*1790*/  WARPSYNC.ALL ;  /* 0x0000000000007948 */ /* 0x000fea0003800000 */
[----:B------:R-:W-:Y:S01]  /*17a0*/  UIADD3 UR4, UR41, 0x180, URZ ;  /* 0x0000018029047890 */ /* 0x000fe2000fffe03f */
[----:B------:R-:W-:Y:S01]  /*17b0*/  WARPGROUP.ARRIVE ;  /* 0x00000000000079c5 */ /* 0x000fe20000000000 */
[----:B------:R-:W-:Y:S02]  /*17c0*/  UIADD3 UR5, UR41, 0xb180, URZ ;  /* 0x0000b18029057890 */ /* 0x000fe4000fffe03f */
[----:B------:R-:W-:Y:S02]  /*17d0*/  USHF.R.U32.HI UR4, URZ, 0x4, UR4 ;  /* 0x000000043f047899 */ /* 0x000fe40008011604 */
[----:B------:R-:W-:-:S02]  /*17e0*/  USHF.R.U32.HI UR5, URZ, 0x4, UR5 ;  /* 0x000000043f057899 */ /* 0x000fc40008011605 */
[----:B------:R-:W-:Y:S02]  /*17f0*/  ULOP3.LUT UR4, UR4, 0x3fff, URZ, 0xc0, !UPT ;  /* 0x00003fff04047892 */ /* 0x000fe4000f8ec03f */
[----:B------:R-:W-:Y:S02]  /*1800*/  ULOP3.LUT UR5, UR5, 0x3fff, URZ, 0xc0, !UPT ;  /* 0x00003fff05057892 */ /* 0x000fe4000f8ec03f */
[----:B------:R-:W-:Y:S02]  /*1810*/  ULOP3.LUT UR11, UR4, 0x10000, URZ, 0xfc, !UPT ;  /* 0x00010000040b7892 */ /* 0x000fe4000f8efc3f */
[----:B------:R-:W-:Y:S02]  /*1820*/  ULOP3.LUT UR10, UR5, 0x10000, URZ, 0xfc, !UPT ;  /* 0x00010000050a7892 */ /* 0x000fe4000f8efc3f */
[----:B------:R-:W-:Y:S02]  /*1830*/  ULEA UR4, UR39, UR11, 0x8 ;  /* 0x0000000b27047291 */ /* 0x000fe4000f8e403f */
[----:B------:R-:W-:Y:S01]  /*1840*/  ULEA UR6, UR39, UR10, 0xa ;  /* 0x0000000a27067291 */ /* 0x000fe2000f8e503f */
[----:B------:R-:W-:Y:S01]  /*1850*/  UMOV UR5, 0x80000020 ;  /* 0x8000002000057882 */ /* 0x000fe20000000000 */
[----:B------:R-:W-:-:S07]  /*1860*/  UMOV UR7, 0x80000020 ;  /* 0x8000002000077882 */ /* 0x000fce0000000000 */
[----:B------:R-:W-:Y:S01]  /*1870*/  HGMMA.64x256x16.F32.BF16 R24, gdesc[UR4], RZ, !UPT, gsb0 ;  /* 0x03e00000041879f0 */ /* 0x000fe2000c0018ff */
[----:B------:R-:W-:Y:S02]  /*1880*/  UIADD3 UR4, UR4, 0x2, URZ ;  /* 0x0000000204047890 */ /* 0x000fe4000fffe03f */
[----:B------:R-:W-:Y:S01]  /*1890*/  UIADD3 UR6, UR6, 0x2, URZ ;  /* 0x0000000206067890 */ /* 0x000fe2000fffe03f */
[----:B------:R-:W-:Y:S01]  /*18a0*/  UMOV UR5, 0x80000020 ;  /* 0x8000002000057882 */ /* 0x000fe20000000000 */
[----:B------:R-:W-:Y:S01]  /*18b0*/  UMOV UR7, 0x80000020 ;  /* 0x8000002000077882 */ /* 0x000fe20000000000 */
[----:B------:R-:W-:Y:S02]  /*18c0*/  WARPGROUP.DEPBAR.LE gsb0, 0x0 ;  /* 0x00008000000079c5 */ /* 0x000fe40000010000 */
[----:B------:R-:W-:-:S15]  /*18d0*/  WARPGROUP.ARRIVE ;  /* 0x00000000000079c5 */ /* 0x000fde0000000000 */
[----:B------:R-:W-:-:S05]  /*18e0*/  NOP ;  /* 0x0000000000007918 */ /* 0x000fca0000000000 */
[----:B------:R-:W-:Y:S03]  /*18f0*/  HGMMA.64x256x16.F32.BF16 R24, gdesc[UR4], R24, gsb0 ;  /* 0x03e00000041879f0 */ /* 0x000fe60008001818 */
[----:B------:R-:W-:Y:S02]  /*1900*/  WARPGROUP.DEPBAR.LE gsb0, 0x0 ;  /* 0x00008000000079c5 */ /* 0x000fe40000010000 */
[----:B------:R-:W-:Y:S05]  /*1910*/  @!P2 BRA `(.L_x_22) ;  /* 0x0000000000d4a947 */ /* 0x000fea0003800000 */
[----:B------:R-:W-:Y:S01]  /*1920*/  UIADD3 UR4, UR39, 0x1, URZ ;  /* 0x0000000127047890 */ /* 0x000fe2000fffe03f */
[----:B-12---:R-:W-:Y:S01]  /*1930*/  IMAD.U32 R0, RZ, RZ, UR43 ;  /* 0x0000002bff007e24 */ /* 0x006fe2000f8e00ff */
[----:B------:R-:W-:Y:S02]  /*1940*/  UMOV UR9, UR39 ;  /* 0x0000002700097c82 */ /* 0x000fe40008000000 */
[----:B------:R-:W-:-:S04]  /*1950*/  UISETP.NE.AND UP0, UPT, UR4, 0xb, UPT ;  /* 0x0000000b0400788c */ /* 0x000fc8000bf05270 */
[----:B------:R-:W-:Y:S02]  /*1960*/  USEL UR5, URZ, 0x1, UP0 ;  /* 0x000000013f057887 */ /* 0x000fe40008000000 */
[----:B------:R-:W-:Y:S02]  /*1970*/  USEL UR8, UR4, URZ, UP0 ;  /* 0x0000003f04087287 */ /* 0x000fe40008000000 */
[----:B------:R-:W-:-:S06]  /*1980*/  ULOP3.LUT UR5, UR38, UR5, URZ, 0x3c, !UPT ;  /* 0x0000000526057292 */ /* 0x000fcc000f8e3c3f */
[----:B------:R-:W-:-:S07]  /*1990*/  IMAD.U32 R5, RZ, RZ, UR5 ;  /* 0x00000005ff057e24 */ /* 0x000fce000f8e00ff */
.L_x_29:
[----:B-12---:R-:W-:Y:S05]  /*19a0*/  @!P0 BRA `(.L_x_23) ;  /* 0x0000000000048947 */ /* 0x006fea0003800000 */
[----:B------:R-:W-:Y:S01]  /*19b0*/  BPT.TRAP 0x1 ;  /* 0x000000040000795c */ /* 0x000fe20000300000 */
.L_x_23:
[----:B------:R-:W-:Y:S01]  /*19c0*/  ULEA UR4, UR8, UR41, 0x3 ;  /* 0x0000002908047291 */ /* 0x000fe2000f8e183f */
[----:B------:R-:W-:-:S08]  /*19d0*/  SHF.L.U32 R3, R5, 0x1f, RZ ;  /* 0x0000001f05037819 */ /* 0x000fd000000006ff */
[----:B------:R1:W2:Y:S01]  /*19e0*/  SYNCS.PHASECHK.TRANS64.TRYWAIT P1, [UR4], R3 ;  /* 0x00000003ff0075a7 */ /* 0x0002a20008020144 */
[----:B------:R-:W-:Y:S05]  /*19f0*/  @!P0 BRA `(.L_x_24) ;  /* 0x0000000000048947 */ /* 0x000fea0003800000 */
[----:B------:R-:W-:Y:S01]  /*1a00*/  BPT.TRAP 0x1 ;  /* 0x000000040000795c */ /* 0x000fe20000300000 */
.L_x_24:
[----:B--2---:R-:W-:Y:S05]  /*1a10*/  @P1 BRA `(.L_x_25) ;  /* 0x0000000000081947 */ /* 0x004fea0003800000 */
[----:B------:R-:W2:Y:S02]  /*1a20*/  SYNCS.PHASECHK.TRANS64.TRYWAIT P1, [UR4], R3 ;  /* 0x00000003ff0075a7 */ /* 0x000ea40008020144 */
[----:B--2---:R-:W-:Y:S05]  /*1a30*/  @!P1 BRA `(.L_x_26) ;  /* 0x0000009c00209947 */ /* 0x004fea0003800000 */
.L_x_25:
[----:B------:R-:W-:Y:S01]  /*1a40*/  ULEA UR4, UR8, UR11, 0x8 ;  /* 0x0000000b08047291 */ /* 0x000fe2000f8e403f */
[----:B------:R-:W-:Y:S01]  /*1a50*/  WARPGROUP.ARRIVE ;  /* 0x00000000000079c5 */ /* 0x000fe20000000000 */
[----:B------:R-:W-:Y:S01]  /*1a60*/  ULEA UR6, UR8, UR10, 0xa ;  /* 0x0000000a08067291 */ /* 0x000fe2000f8e503f */
[----:B------:R-:W-:Y:S01]  /*1a70*/  UMOV UR5, 0x80000020 ;  /* 0x8000002000057882 */ /* 0x000fe20000000000 */
[----:B------:R-:W-:-:S07]  /*1a80*/  UMOV UR7, 0x80000020 ;  /* 0x8000002000077882 */ /* 0x000fce0000000000 */
[----:B------:R-:W-:Y:S01]  /*1a90*/  HGMMA.64x256x16.F32.BF16 R24, gdesc[UR4], R24, gsb0 ;  /* 0x03e00000041879f0 */ /* 0x000fe20008001818 */
        /* <DEDUP_REMOVED lines=10> */
[----:B------:R-:W-:Y:S01]  /*1b40*/  BPT.TRAP 0x1 ;  /* 0x000000040000795c */ /* 0x000fe20000300000 */
.L_x_27:
[----:B------:R-:W-:Y:S01]  /*1b50*/  ULEA UR4, UR9, UR41, 0x3 ;  /* 0x0000002909047291 */ /* 0x000fe2000f8e183f */
[----:B------:R-:W-:-:S03]  /*1b60*/  ISETP.GT.U32.AND P1, PT, R16, 0x1, PT ;  /* 0x000000011000780c */ /* 0x000fc60003f24070 */
[----:B------:R-:W-:-:S04]  /*1b70*/  UIADD3 UR4, UR4, 0x58, URZ ;  /* 0x0000005804047890 */ /* 0x000fc8000fffe03f */
[----:B------:R-:W-:-:S09]  /*1b80*/  UPRMT UR4, URZ, 0x654, UR4 ;  /* 0x000006543f047896 */ /* 0x000fd20008000004 */
[----:B------:R-:W-:Y:S01]  /*1b90*/  SYNCS.ARRIVE.TRANS64.RED.A1T0 RZ, [UR4], RZ ;  /* 0x000000ffffff79a7 */ /* 0x000fe20008100404 */
[----:B------:R-:W-:Y:S05]  /*1ba0*/  @P1 BRA `(.L_x_28) ;  /* 0x0000000000041947 */ /* 0x000fea0003800000 */
[----:B------:R-:W-:Y:S01]  /*1bb0*/  BPT.TRAP 0x1 ;  /* 0x000000040000795c */ /* 0x000fe20000300000 */
.L_x_28:
[----:B------:R-:W-:Y:S01]  /*1bc0*/  UIADD3 UR8, UR8, 0x1, URZ ;  /* 0x0000000108087890 */ /* 0x000fe2000fffe03f */
[C---:B------:R-:W-:Y:S01]  /*1bd0*/  ISETP.GT.AND P1, PT, R0.reuse, 0x1, PT ;  /* 0x000000010000780c */ /* 0x040fe20003f24270 */
[----:B------:R-:W-:Y:S01]  /*1be0*/  UIADD3 UR9, UR9, 0x1, URZ ;  /* 0x0000000109097890 */ /* 0x000fe2000fffe03f */
[----:B------:R-:W-:Y:S01]  /*1bf0*/  VIADD R0, R0, 0xffffffff ;  /* 0xffffffff00007836 */ /* 0x000fe20000000000 */
[----:B------:R-:W-:Y:S02]  /*1c00*/  UISETP.NE.AND UP0, UPT, UR8, 0xb, UPT ;  /* 0x0000000b0800788c */ /* 0x000fe4000bf05270 */
[----:B------:R-:W-:Y:S02]  /*1c10*/  UISETP.NE.AND UP1, UPT, UR9, 0xb, UPT ;  /* 0x0000000b0900788c */ /* 0x000fe4000bf25270 */
[----:B------:R-:W-:Y:S02]  /*1c20*/  USEL UR4, URZ, 0x1, UP0 ;  /* 0x000000013f047887 */ /* 0x000fe40008000000 */
[----:B------:R-:W-:-:S02]  /*1c30*/  USEL UR8, UR8, URZ, UP0 ;  /* 0x0000003f08087287 */ /* 0x000fc40008000000 */
[----:B------:R-:W-:Y:S02]  /*1c40*/  USEL UR9, UR9, URZ, UP1 ;  /* 0x0000003f09097287 */ /* 0x000fe40008800000 */
[----:B------:R-:W-:Y:S01]  /*1c50*/  LOP3.LUT R5, R5, UR4, RZ, 0x3c, !PT ;  /* 0x0000000405057c12 */ /* 0x000fe2000f8e3cff */
[----:B------:R-:W-:Y:S09]  /*1c60*/  @P1 BRA `(.L_x_29) ;  /* 0xfffffffc004c1947 */ /* 0x000ff2000383ffff */
.L_x_22:
[----:B-12---:R-:W1:Y:S01]  /*1c70*/  LDC R0, c[0x0][0x28c] ;  /* 0x0000a300ff007b82 */ /* 0x006e620000000800 */
[----:B------:R2:W-:Y:S01]  /*1c80*/  SYNCS.ARRIVE.TRANS64.A1T0 RZ, [R158+UR45], RZ ;  /* 0x000000ff9eff79a7 */ /* 0x0005e2000810002d */
[----:B-1----:R-:W-:-:S13]  /*1c90*/  ISETP.GE.AND P1, PT, R0, 0x1, PT ;  /* 0x000000010000780c */ /* 0x002fda0003f26270 */
[----:B--2---:R-:W-:Y:S05]  /*1ca0*/  @!P1 BRA `(.L_x_30) ;  /* 0x0000000000349947 */ /* 0x004fea0003800000 */
[----:B------:R-:W-:Y:S05]  /*1cb0*/  @!P0 BRA `(.L_x_31) ;  /* 0x0000000000048947 */ /* 0x000fea0003800000 */
[----:B------:R-:W-:Y:S01]  /*1cc0*/  BPT.TRAP 0x1 ;  /* 0x000000040000795c */ /* 0x000fe20000300000 */
.L_x_31:
[----:B------:R-:W-:Y:S01]  /*1cd0*/  UIADD3 UR6, UR43, UR39, URZ ;  /* 0x000000272b067290 */ /* 0x000fe2000fffe03f */
[----:B------:R-:W-:-:S03]  /*1ce0*/  ISETP.GT.U32.AND P0, PT, R16, 0x1, PT ;  /* 0x000000011000780c */ /* 0x000fc60003f04070 */
[----:B------:R-:W-:-:S04]  /*1cf0*/  UIMAD.WIDE.U32 UR4, UR6, -0x45d1745d, URZ ;  /* 0xba2e8ba3060478a5 */ /* 0x000fc8000f8e003f */
[----:B------:R-:W-:-:S04]  /*1d00*/  USHF.R.U32.HI UR4, URZ, 0x3, UR5 ;  /* 0x000000033f047899 */ /* 0x000fc80008011605 */
[----:B------:R-:W-:-:S04]  /*1d10*/  UIMAD UR6, UR4, -0xb, UR6 ;  /* 0xfffffff5040678a4 */ /* 0x000fc8000f8e0206 */
[----:B------:R-:W-:-:S04]  /*1d20*/  ULEA UR6, UR6, UR41, 0x3 ;  /* 0x0000002906067291 */ /* 0x000fc8000f8e183f */
[----:B------:R-:W-:-:S04]  /*1d30*/  UIADD3 UR6, UR6, 0x58, URZ ;  /* 0x0000005806067890 */ /* 0x000fc8000fffe03f */
[----:B------:R-:W-:-:S09]  /*1d40*/  UPRMT UR6, URZ, 0x654, UR6 ;  /* 0x000006543f067896 */ /* 0x000fd20008000006 */
[----:B------:R-:W-:Y:S01]  /*1d50*/  SYNCS.ARRIVE.TRANS64.RED.A1T0 RZ, [UR6], RZ ;  /* 0x000000ffffff79a7 */ /* 0x000fe20008100406 */
[----:B------:R-:W-:Y:S05]  /*1d60*/  @P0 BRA `(.L_x_30) ;  /* 0x0000000000040947 */ /* 0x000fea0003800000 */
[----:B------:R-:W-:Y:S01]  /*1d70*/  BPT.TRAP 0x1 ;  /* 0x000000040000795c */ /* 0x000fe20000300000 */
.L_x_30:
[----:B------:R-:W-:Y:S01]  /*1d80*/  SHF.L.U32 R0, R173, 0x1f, RZ ;  /* 0x0000001fad007819 */ /* 0x000fe200000006ff */
[----:B------:R-:W-:Y:S01]  /*1d90*/  UIADD3 UR39, UR44, UR39, URZ ;  /* 0x000000272c277290 */ /* 0x000fe2000fffe03f */
[----:B------:R-:W1:Y:S01]  /*1da0*/  LDC R15, c[0x0][0x288] ;  /* 0x0000a200ff0f7b82 */ /* 0x000e620000000800 */
[----:B------:R-:W-:Y:S01]  /*1db0*/  UISETP.GE.U32.AND UP1, UPT, UR44, 0xb, UPT ;  /* 0x0000000b2c00788c */ /* 0x000fe2000bf26070 */
[----:B------:R-:W-:Y:S01]  /*1dc0*/  IMAD.SHL.U32 R8, R156, 0x2, RZ ;  /* 0x000000029c087824 */ /* 0x000fe200078e00ff */
[----:B------:R-:W-:Y:S02]  /*1dd0*/  UISETP.GT.U32.AND UP0, UPT, UR39, 0xa, UPT ;  /* 0x0000000a2700788c */ /* 0x000fe4000bf04070 */
[----:B------:R-:W-:Y:S02]  /*1de0*/  UIMAD.WIDE.U32 UR4, UR39, -0x45d1745d, URZ ;  /* 0xba2e8ba3270478a5 */ /* 0x000fe4000f8e003f */
[----:B------:R-:W-:Y:S01]  /*1df0*/  UISETP.LT.U32.AND UP0, UPT, UR44, 0xb, UP0 ;  /* 0x0000000b2c00788c */ /* 0x000fe20008701070 */
[----:B------:R-:W2:Y:S01]  /*1e00*/  SYNCS.PHASECHK.TRANS64.TRYWAIT P0, [R157+UR42+0x10], R0 ;  /* 0x000010009d0075a7 */ /* 0x000ea2000800016a */
[----:B------:R-:W-:Y:S01]  /*1e10*/  USHF.R.U32.HI UR4, URZ, 0x3, UR5 ;  /* 0x000000033f047899 */ /* 0x000fe20008011605 */
[----:B------:R-:W-:Y:S01]  /*1e20*/  SHF.R.S32.HI R9, RZ, 0x1f, R8 ;  /* 0x0000001fff097819 */ /* 0x000fe20000011408 */
[----:B------:R-:W-:-:S02]  /*1e30*/  USEL UR6, URZ, 0x1, !UP0 ;  /* 0x000000013f067887 */ /* 0x000fc4000c000000 */
[----:B------:R-:W-:Y:S02]  /*1e40*/  UIMAD UR39, UR4, -0xb, UR39 ;  /* 0xfffffff5042778a4 */ /* 0x000fe4000f8e0227 */
[----:B------:R-:W-:-:S04]  /*1e50*/  ULOP3.LUT UR38, UR38, UR6, URZ, 0x3c, !UPT ;  /* 0x0000000626267292 */ /* 0x000fc8000f8e3c3f */
[----:B------:R-:W-:Y:S01]  /*1e60*/  @UP1 ULOP3.LUT UR38, UR38, 0x1, UR4, 0x78, !UPT ;  /* 0x0000000126261892 */ /* 0x000fe2000f8e7804 */
[----:B-12---:R-:W-:Y:S11]  /*1e70*/  @!P0 BRA `(.L_x_32) ;  /* 0x0000009800288947 */ /* 0x006ff60003800000 */
.L_x_321:
[----:B------:R-:W-:Y:S01]  /*1e80*/  IMAD.SHL.U32 R14, R19, 0x40, RZ ;  /* 0x00000040130e7824 */ /* 0x000fe200078e00ff */
[----:B------:R-:W-:Y:S01]  /*1e90*/  ULDC UR6, c[0x0][0x284] ;  /* 0x0000a10000067ab9 */ /* 0x000fe20000000800 */
[----:B0-----:R-:W-:Y:S01]  /*1ea0*/  IMAD.SHL.U32 R12, R22, 0x100, RZ ;  /* 0x00000100160c7824 */ /* 0x001fe200078e00ff */
[----:B------:R-:W-:Y:S01]  /*1eb0*/  SHF.R.S32.HI R165, RZ, 0x1f, R2 ;  /* 0x0000001fffa57819 */ /* 0x000fe20000011402 */
[----:B------:R-:W-:Y:S01]  /*1ec0*/  ULDC.64 UR4, c[0x0][0x5d0] ;  /* 0x0001740000047ab9 */ /* 0x000fe20000000a00 */
[----:B------:R-:W-:Y:S01]  /*1ed0*/  ISETP.GE.AND P0, PT, R14, UR6, PT ;  /* 0x000000060e007c0c */ /* 0x000fe2000bf06270 */
[----:B------:R-:W-:Y:S01]  /*1ee0*/  IMAD.WIDE.U32 R4, R2, UR4, R8 ;  /* 0x0000000402047c25 */ /* 0x000fe2000f8e0008 */
[----:B------:R-:W-:Y:S02]  /*1ef0*/  SHF.R.S32.HI R13, RZ, 0x1f, R12 ;  /* 0x0000001fff0d7819 */ /* 0x000fe4000001140c */
[C---:B------:R-:W-:Y:S01]  /*1f00*/  ISETP.GE.OR P0, PT, R12.reuse, R15, P0 ;  /* 0x0000000f0c00720c */ /* 0x040fe20000706670 */
[----:B------:R-:W-:Y:S01]  /*1f10*/  IMAD R3, R165, UR4, RZ ;  /* 0x00000004a5037c24 */ /* 0x000fe2000f8e02ff */
[----:B------:R-:W-:-:S03]  /*1f20*/  IADD3 R6, P1, R12, R4, RZ ;  /* 0x000000040c067210 */ /* 0x000fc60007f3e0ff */
[----:B------:R-:W-:-:S05]  /*1f30*/  IMAD R3, R2, UR5, R3 ;  /* 0x0000000502037c24 */ /* 0x000fca000f8e0203 */
[----:B------:R-:W-:-:S03]  /*1f40*/  IADD3.X R7, R13, R5, R3, P1, !PT ;  /* 0x000000050d077210 */ /* 0x000fc60000ffe403 */
[----:B------:R-:W-:Y:S05]  /*1f50*/  @P0 BRA `(.L_x_33) ;  /* 0x0000007c000c0947 */ /* 0x000fea0003800000 */
[----:B------:R-:W0:Y:S01]  /*1f60*/  LDC.64 R10, c[0x0][0x5c8] ;  /* 0x00017200ff0a7b82 */ /* 0x000e220000000a00 */
[----:B-----5:R-:W-:Y:S01]  /*1f70*/  FSETP.NEU.AND P0, PT, R152, RZ, PT ;  /* 0x000000ff9800720b */ /* 0x020fe20003f0d000 */
[----:B------:R-:W-:Y:S01]  /*1f80*/  IMAD R3, R156, -0x2, R15 ;  /* 0xfffffffe9c037824 */ /* 0x000fe200078e020f */
[----:B------:R-:W-:Y:S01]  /*1f90*/  BSSY B0, `(.L_x_33) ;  /* 0x00007bf000007945 */ /* 0x000fe20003800000 */
[----:B------:R-:W-:-:S04]  /*1fa0*/  IMAD.WIDE R162, R19, 0x40, R154 ;  /* 0x0000004013a27825 */ /* 0x000fc800078e029a */
[----:B-1----:R-:W-:Y:S02]  /*1fb0*/  IMAD.IADD R0, R3, 0x1, -R12 ;  /* 0x0000000103007824 */ /* 0x002fe400078e0a0c */
[----:B------:R-:W-:-:S03]  /*1fc0*/  IMAD.IADD R3, R161, 0x1, -R14 ;  /* 0x00000001a1037824 */ /* 0x000fc600078e0a0e */
[----:B------:R-:W-:-:S04]  /*1fd0*/  ISETP.GT.AND P2, PT, R0, RZ, PT ;  /* 0x000000ff0000720c */ /* 0x000fc80003f44270 */
[----:B------:R-:W-:Y:S01]  /*1fe0*/  ISETP.GT.AND P1, PT, R3, RZ, P2 ;  /* 0x000000ff0300720c */ /* 0x000fe20001724270 */
[-C--:B0-----:R-:W-:Y:S02]  /*1ff0*/  IMAD R4, R163, R10.reuse, RZ ;  /* 0x0000000aa3047224 */ /* 0x081fe400078e02ff */
[----:B------:R-:W-:-:S04]  /*2000*/  IMAD.WIDE.U32 R6, R162, R10, R6 ;  /* 0x0000000aa2067225 */ /* 0x000fc800078e0006 */
[----:B------:R-:W-:-:S04]  /*2010*/  IMAD R5, R162, R11, R4 ;  /* 0x0000000ba2057224 */ /* 0x000fc800078e0204 */
[----:B------:R-:W-:Y:S01]  /*2020*/  IMAD.IADD R179, R7, 0x1, R5 ;  /* 0x0000000107b37824 */ /* 0x000fe200078e0205 */
[----:B------:R-:W-:Y:S06]  /*2030*/  @!P0 BRA `(.L_x_34) ;  /* 0x0000005400a08947 */ /* 0x000fec0003800000 */
[----:B------:R-:W0:Y:S01]  /*2040*/  LDC.64 R20, c[0x0][0x5b8] ;  /* 0x00016e00ff147b82 */ /* 0x000e220000000a00 */
[----:B------:R-:W-:-:S07]  /*2050*/  ULDC.64 UR4, c[0x0][0x5c0] ;  /* 0x0001700000047ab9 */ /* 0x000fce0000000a00 */
[----:B------:R-:W1:Y:S08]  /*2060*/  LDC.64 R166, c[0x0][0x5b0] ;  /* 0x00016c00ffa67b82 */ /* 0x000e700000000a00 */
[----:B------:R-:W2:Y:S01]  /*2070*/  LDC.64 R14, c[0x0][0x5a8] ;  /* 0x00016a00ff0e7b82 */ /* 0x000ea20000000a00 */
[-C--:B0-----:R-:W-:Y:S02]  /*2080*/  IMAD R7, R165, R20.reuse, RZ ;  /* 0x00000014a5077224 */ /* 0x081fe400078e02ff */
[----:B------:R-:W-:-:S04]  /*2090*/  IMAD.WIDE.U32 R4, R2, R20, R8 ;  /* 0x0000001402047225 */ /* 0x000fc800078e0008 */
[----:B------:R-:W-:Y:S01]  /*20a0*/  IMAD R175, R2, R21, R7 ;  /* 0x0000001502af7224 */ /* 0x000fe200078e0207 */
[----:B------:R-:W-:Y:S01]  /*20b0*/  IADD3 R164, P0, R12, R4, RZ ;  /* 0x000000040ca47210 */ /* 0x000fe20007f1e0ff */
[----:B-1----:R-:W-:-:S03]  /*20c0*/  IMAD R4, R163, R166, RZ ;  /* 0x000000a6a3047224 */ /* 0x002fc600078e02ff */
[----:B------:R-:W-:Y:S01]  /*20d0*/  IADD3.X R165, R13, R5, R175, P0, !PT ;  /* 0x000000050da57210 */ /* 0x000fe200007fe4af */
[C---:B------:R-:W-:Y:S02]  /*20e0*/  IMAD R177, R162.reuse, R167, R4 ;  /* 0x000000a7a2b17224 */ /* 0x040fe400078e0204 */
[----:B------:R-:W-:-:S04]  /*20f0*/  IMAD.WIDE.U32 R4, R162, R166, R164 ;  /* 0x000000a6a2047225 */ /* 0x000fc800078e00a4 */
[----:B------:R-:W-:Y:S01]  /*2100*/  IMAD.IADD R5, R5, 0x1, R177 ;  /* 0x0000000105057824 */ /* 0x000fe200078e02b1 */
[----:B--2---:R-:W-:-:S04]  /*2110*/  LEA R168, P0, R4, R14, 0x1 ;  /* 0x0000000e04a87211 */ /* 0x004fc800078008ff */
[----:B------:R-:W-:-:S05]  /*2120*/  LEA.HI.X R169, R4, R15, R5, 0x1, P0 ;  /* 0x0000000f04a97211 */ /* 0x000fca00000f0c05 */
[----:B------:R0:W2:Y:S01]  /*2130*/  @P1 LDG.E.LTC128B.U16 R19, desc[UR36][R168.64] ;  /* 0x00000024a8131981 */ /* 0x0000a2000c1e1520 */
[----:B------:R-:W-:Y:S01]  /*2140*/  IMAD.WIDE.U32 R4, R162, R166, R12 ;  /* 0x000000a6a2047225 */ /* 0x000fe200078e000c */
[----:B------:R-:W-:Y:S02]  /*2150*/  BSSY B1, `(.L_x_35) ;  /* 0x0000014000017945 */ /* 0x000fe40003800000 */
[----:B------:R-:W-:-:S04]  /*2160*/  IADD3 R170, P0, R8, R4, RZ ;  /* 0x0000000408aa7210 */ /* 0x000fc80007f1e0ff */
[----:B------:R-:W-:Y:S01]  /*2170*/  IADD3.X R171, R9, R177, R5, P0, !PT ;  /* 0x000000b109ab7210 */ /* 0x000fe200007fe405 */
[----:B0-----:R-:W-:Y:S01]  /*2180*/  IMAD.SHL.U32 R168, R166, 0x8, RZ ;  /* 0x00000008a6a87824 */ /* 0x001fe200078e00ff */
[----:B------:R-:W-:Y:S02]  /*2190*/  LEA R4, P0, R6, UR4, 0x1 ;  /* 0x0000000406047c11 */ /* 0x000fe4000f8008ff */
[----:B------:R-:W-:Y:S01]  /*21a0*/  SHF.L.U64.HI R169, R166, 0x3, R167 ;  /* 0x00000003a6a97819 */ /* 0x000fe200000102a7 */
[----:B------:R-:W-:Y:S01]  /*21b0*/  IMAD.WIDE.U32 R170, R2, R20, R170 ;  /* 0x0000001402aa7225 */ /* 0x000fe200078e00aa */
[----:B------:R-:W-:Y:S02]  /*21c0*/  LEA.HI.X R5, R6, UR5, R179, 0x1, P0 ;  /* 0x0000000506057c11 */ /* 0x000fe400080f0cb3 */
[----:B------:R-:W-:Y:S02]  /*21d0*/  ISETP.GT.AND P0, PT, R0, 0x1, PT ;  /* 0x000000010000780c */ /* 0x000fe40003f04270 */
[----:B------:R-:W-:-:S02]  /*21e0*/  LEA R6, P4, R170, R14, 0x1 ;  /* 0x0000000eaa067211 */ /* 0x000fc400078808ff */
[----:B------:R-:W-:Y:S01]  /*21f0*/  ISETP.GT.AND P3, PT, R3, RZ, P0 ;  /* 0x000000ff0300720c */ /* 0x000fe20000764270 */
[----:B--2---:R-:W-:-:S04]  /*2200*/  IMAD.U32 R7, R19, 0x10000, RZ ;  /* 0x0001000013077824 */ /* 0x004fc800078e00ff */
[----:B------:R-:W-:-:S04]  /*2210*/  FMUL R7, R7, R152 ;  /* 0x0000009807077220 */ /* 0x000fc80000400000 */
[----:B------:R-:W-:-:S05]  /*2220*/  FFMA R7, R24, R153, R7 ;  /* 0x0000009918077223 */ /* 0x000fca0000000007 */
[----:B------:R-:W-:Y:S01]  /*2230*/  F2FP.BF16.F32.PACK_AB R21, RZ, R7 ;  /* 0x00000007ff15723e */ /* 0x000fe200000010ff */
[----:B------:R-:W-:-:S04]  /*2240*/  IMAD.IADD R7, R175, 0x1, R171 ;  /* 0x00000001af077824 */ /* 0x000fc800078e02ab */
[----:B------:R0:W-:Y:S01]  /*2250*/  @P1 STG.E.U16 desc[UR36][R4.64], R21 ;  /* 0x0000001504001986 */ /* 0x0001e2000c101524 */
[----:B------:R-:W-:Y:S01]  /*2260*/  LEA.HI.X R7, R170, R15, R7, 0x1, P4 ;  /* 0x0000000faa077211 */ /* 0x000fe200020f0c07 */
[----:B------:R-:W-:Y:S06]  /*2270*/  @!P3 BRA `(.L_x_36) ;  /* 0x000000000004b947 */ /* 0x000fec0003800000 */
[----:B------:R1:W5:Y:S02]  /*2280*/  LDG.E.LTC128B.U16 R19, desc[UR36][R6.64+0x2] ;  /* 0x0000022406137981 */ /* 0x000364000c1e1520 */
.L_x_36:
[----:B------:R-:W-:Y:S05]  /*2290*/  BSYNC B1 ;  /* 0x0000000000017941 */ /* 0x000fea0003800000 */
.L_x_35:
[----:B0----5:R-:W-:Y:S01]  /*22a0*/  IMAD.U32 R21, R19, 0x10000, RZ ;  /* 0x0001000013157824 */ /* 0x021fe200078e00ff */
[----:B------:R-:W-:Y:S01]  /*22b0*/  ISETP.GT.AND P2, PT, R3, 0x8, P2 ;  /* 0x000000080300780c */ /* 0x000fe20001744270 */
[----:B------:R-:W-:-:S04]  /*22c0*/  IMAD.WIDE.U32 R168, R162, R166, R168 ;  /* 0x000000a6a2a87225 */ /* 0x000fc800078e00a8 */
[----:B------:R-:W-:Y:S01]  /*22d0*/  FMUL R22, R21, R152 ;  /* 0x0000009815167220 */ /* 0x000fe20000400000 */
[----:B------:R-:W-:Y:S01]  /*22e0*/  IMAD.IADD R177, R177, 0x1, R169 ;  /* 0x00000001b1b17824 */ /* 0x000fe200078e02a9 */
[----:B------:R-:W-:Y:S02]  /*22f0*/  IADD3 R21, P1, R164, R168, RZ ;  /* 0x000000a8a4157210 */ /* 0x000fe40007f3e0ff */
[----:B------:R-:W-:-:S03]  /*2300*/  FFMA R22, R25, R153, R22 ;  /* 0x0000009919167223 */ /* 0x000fc60000000016 */
[----:B------:R-:W-:Y:S01]  /*2310*/  IMAD.X R164, R177, 0x1, R165, P1 ;  /* 0x00000001b1a47824 */ /* 0x000fe200008e06a5 */
[C---:B------:R-:W-:Y:S02]  /*2320*/  LEA R24, P1, R21.reuse, R14, 0x1 ;  /* 0x0000000e15187211 */ /* 0x040fe400078208ff */
[----:B------:R-:W-:Y:S02]  /*2330*/  F2FP.BF16.F32.PACK_AB R22, RZ, R22 ;  /* 0x00000016ff16723e */ /* 0x000fe400000010ff */
[----:B------:R-:W-:Y:S02]  /*2340*/  LEA.HI.X R25, R21, R15, R164, 0x1, P1 ;  /* 0x0000000f15197211 */ /* 0x000fe400008f0ca4 */
[----:B------:R-:W-:Y:S02]  /*2350*/  PRMT R21, R22, 0x7610, R21 ;  /* 0x0000761016157816 */ /* 0x000fe40000000015 */
[----:B------:R-:W-:-:S03]  /*2360*/  PRMT R22, R19, 0x7610, R22 ;  /* 0x0000761013167816 */ /* 0x000fc60000000016 */
[----:B------:R0:W-:Y:S04]  /*2370*/  @P3 STG.E.U16 desc[UR36][R4.64+0x2], R21 ;  /* 0x0000021504003986 */ /* 0x0001e8000c101524 */
[----:B------:R-:W2:Y:S01]  /*2380*/  @P2 LDG.E.LTC128B.U16 R22, desc[UR36][R24.64] ;  /* 0x0000002418162981 */ /* 0x000ea2000c1e1520 */
[----:B------:R-:W-:Y:S01]  /*2390*/  IADD3 R8, P1, P3, R8, R168, R12 ;  /* 0x000000a808087210 */ /* 0x000fe20007b3e00c */
[----:B------:R-:W-:Y:S01]  /*23a0*/  BSSY B1, `(.L_x_37) ;  /* 0x0000011000017945 */ /* 0x000fe20003800000 */
[C---:B------:R-:W-:Y:S02]  /*23b0*/  SHF.L.U64.HI R11, R10.reuse, 0x4, R11 ;  /* 0x000000040a0b7819 */ /* 0x040fe4000001020b */
[----:B------:R-:W-:Y:S02]  /*23c0*/  IADD3.X R9, R9, R177, R13, P1, P3 ;  /* 0x000000b109097210 */ /* 0x000fe40000fe640d */
[----:B------:R-:W-:-:S02]  /*23d0*/  LEA R10, P1, R10, R4, 0x4 ;  /* 0x000000040a0a7211 */ /* 0x000fc400078220ff */
[----:B------:R-:W-:Y:S01]  /*23e0*/  ISETP.GT.AND P0, PT, R3, 0x8, P0 ;  /* 0x000000080300780c */ /* 0x000fe20000704270 */
[----:B0-----:R-:W-:-:S04]  /*23f0*/  IMAD.WIDE.U32 R20, R2, R20, R8 ;  /* 0x0000001402147225 */ /* 0x001fc800078e0008 */
[----:B------:R-:W-:Y:S01]  /*2400*/  IMAD.X R11, R11, 0x1, R5, P1 ;  /* 0x000000010b0b7824 */ /* 0x000fe200008e0605 */
[----:B------:R-:W-:Y:S01]  /*2410*/  LEA R8, P3, R20, R14, 0x1 ;  /* 0x0000000e14087211 */ /* 0x000fe200078608ff */
[----:B------:R-:W-:-:S05]  /*2420*/  IMAD.IADD R2, R175, 0x1, R21 ;  /* 0x00000001af027824 */ /* 0x000fca00078e0215 */
[----:B------:R-:W-:Y:S01]  /*2430*/  LEA.HI.X R9, R20, R15, R2, 0x1, P3 ;  /* 0x0000000f14097211 */ /* 0x000fe200018f0c02 */
[----:B--2---:R-:W-:-:S04]  /*2440*/  IMAD.U32 R19, R22, 0x10000, RZ ;  /* 0x0001000016137824 */ /* 0x004fc800078e00ff */
[----:B------:R-:W-:-:S04]  /*2450*/  FMUL R19, R19, R152 ;  /* 0x0000009813137220 */ /* 0x000fc80000400000 */
[----:B------:R-:W-:-:S05]  /*2460*/  FFMA R19, R26, R153, R19 ;  /* 0x000000991a137223 */ /* 0x000fca0000000013 */
[----:B------:R-:W-:-:S05]  /*2470*/  F2FP.BF16.F32.PACK_AB R19, RZ, R19 ;  /* 0x00000013ff13723e */ /* 0x000fca00000010ff */
[----:B------:R0:W-:Y:S01]  /*2480*/  @P2 STG.E.U16 desc[UR36][R10.64], R19 ;  /* 0x000000130a002986 */ /* 0x0001e2000c101524 */
[----:B------:R-:W-:Y:S05]  /*2490*/  @!P0 BRA `(.L_x_38) ;  /* 0x0000000000048947 */ /* 0x000fea0003800000 */
[----:B------:R2:W5:Y:S02]  /*24a0*/  LDG.E.LTC128B.U16 R22, desc[UR36][R8.64+0x2] ;  /* 0x0000022408167981 */ /* 0x000564000c1e1520 */
.L_x_38:
[----:B------:R-:W-:Y:S05]  /*24b0*/  BSYNC B1 ;  /* 0x0000000000017941 */ /* 0x000fea0003800000 */
.L_x_37:
[----:B-----5:R-:W-:Y:S01]  /*24c0*/  IMAD.U32 R13, R22, 0x10000, RZ ;  /* 0x00010000160d7824 */ /* 0x020fe200078e00ff */
[----:B------:R-:W-:Y:S01]  /*24d0*/  ISETP.GT.AND P1, PT, R0, 0x8, PT ;  /* 0x000000080000780c */ /* 0x000fe20003f24270 */
[----:B------:R-:W-:Y:S02]  /*24e0*/  BSSY B1, `(.L_x_39) ;  /* 0x0000008000017945 */ /* 0x000fe40003800000 */
[----:B------:R-:W-:Y:S01]  /*24f0*/  FMUL R2, R13, R152 ;  /* 0x000000980d027220 */ /* 0x000fe20000400000 */
[----:B------:R-:W-:-:S03]  /*2500*/  ISETP.GT.AND P2, PT, R3, RZ, P1 ;  /* 0x000000ff0300720c */ /* 0x000fc60000f44270 */
[----:B------:R-:W-:-:S05]  /*2510*/  FFMA R2, R27, R153, R2 ;  /* 0x000000991b027223 */ /* 0x000fca0000000002 */
[----:B------:R-:W-:-:S05]  /*2520*/  F2FP.BF16.F32.PACK_AB R2, RZ, R2 ;  /* 0x00000002ff02723e */ /* 0x000fca00000010ff */
[----:B------:R3:W-:Y:S01]  /*2530*/  @P0 STG.E.U16 desc[UR36][R10.64+0x2], R2 ;  /* 0x000002020a000986 */ /* 0x0007e2000c101524 */
[----:B------:R-:W-:Y:S05]  /*2540*/  @!P2 BRA `(.L_x_40) ;  /* 0x000000000004a947 */ /* 0x000fea0003800000 */
[----:B------:R4:W5:Y:S02]  /*2550*/  LDG.E.LTC128B.U16 R22, desc[UR36][R6.64+0x10] ;  /* 0x0000102406167981 */ /* 0x000964000c1e1520 */
.L_x_40:
[----:B------:R-:W-:Y:S05]  /*2560*/  BSYNC B1 ;  /* 0x0000000000017941 */ /* 0x000fea0003800000 */
.L_x_39:
        /* <DEDUP_REMOVED lines=10> */
.L_x_42:
[----:B------:R-:W-:Y:S05]  /*2610*/  BSYNC B1 ;  /* 0x0000000000017941 */ /* 0x000fea0003800000 */
.L_x_41:
[----:B0----5:R-:W-:Y:S01]  /*2620*/  IMAD.U32 R13, R22, 0x10000, RZ ;  /* 0x00010000160d7824 */ /* 0x021fe200078e00ff */
[----:B------:R-:W-:Y:S01]  /*2630*/  ISETP.GT.AND P1, PT, R3, 0x8, P1 ;  /* 0x000000080300780c */ /* 0x000fe20000f24270 */
[----:B------:R-:W-:Y:S02]  /*2640*/  BSSY B1, `(.L_x_43) ;  /* 0x0000007000017945 */ /* 0x000fe40003800000 */
[----:B---3--:R-:W-:-:S04]  /*2650*/  FMUL R2, R13, R152 ;  /* 0x000000980d027220 */ /* 0x008fc80000400000 */
[----:B------:R-:W-:-:S05]  /*2660*/  FFMA R2, R29, R153, R2 ;  /* 0x000000991d027223 */ /* 0x000fca0000000002 */
[----:B------:R-:W-:-:S05]  /*2670*/  F2FP.BF16.F32.PACK_AB R2, RZ, R2 ;  /* 0x00000002ff02723e */ /* 0x000fca00000010ff */
[----:B------:R0:W-:Y:S01]  /*2680*/  @P3 STG.E.U16 desc[UR36][R4.64+0x12], R2 ;  /* 0x0000120204003986 */ /* 0x0001e2000c101524 */
[----:B------:R-:W-:Y:S05]  /*2690*/  @!P1 BRA `(.L_x_44) ;  /* 0x0000000000049947 */ /* 0x000fea0003800000 */
[----:B------:R3:W5:Y:S02]  /*26a0*/  LDG.E.LTC128B.U16 R22, desc[UR36][R8.64+0x10] ;  /* 0x0000102408167981 */ /* 0x000764000c1e1520 */
.L_x_44:
[----:B------:R-:W-:Y:S05]  /*26b0*/  BSYNC B1 ;  /* 0x0000000000017941 */ /* 0x000fea0003800000 */
.L_x_43:
[----:B-----5:R-:W-:Y:S01]  /*26c0*/  IMAD.U32 R13, R22, 0x10000, RZ ;  /* 0x00010000160d7824 */ /* 0x020fe200078e00ff */
[----:B------:R-:W-:Y:S01]  /*26d0*/  ISETP.GT.AND P0, PT, R3, 0x8, P0 ;  /* 0x000000080300780c */ /* 0x000fe20000704270 */
[----:B------:R-:W-:Y:S02]  /*26e0*/  BSSY B1, `(.L_x_45) ;  /* 0x0000007000017945 */ /* 0x000fe40003800000 */
[----:B------:R-:W-:-:S04]  /*26f0*/  FMUL R13, R13, R152 ;  /* 0x000000980d0d7220 */ /* 0x000fc80000400000 */
[----:B------:R-:W-:-:S05]  /*2700*/  FFMA R13, R30, R153, R13 ;  /* 0x000000991e0d7223 */ /* 0x000fca000000000d */
[----:B------:R-:W-:-:S05]  /*2710*/  F2FP.BF16.F32.PACK_AB R13, RZ, R13 ;  /* 0x0000000dff0d723e */ /* 0x000fca00000010ff */
[----:B------:R0:W-:Y:S01]  /*2720*/  @P1 STG.E.U16 desc[UR36][R10.64+0x10], R13 ;  /* 0x0000100d0a001986 */ /* 0x0001e2000c101524 */
[----:B------:R-:W-:Y:S05]  /*2730*/  @!P0 BRA `(.L_x_46) ;  /* 0x0000000000048947 */ /* 0x000fea0003800000 */
[----:B------:R0:W5:Y:S02]  /*2740*/  LDG.E.LTC128B.U16 R22, desc[UR36][R8.64+0x12] ;  /* 0x0000122408167981 */ /* 0x000164000c1e1520 */
.L_x_46:
[----:B------:R-:W-:Y:S05]  /*2750*/  BSYNC B1 ;  /* 0x0000000000017941 */ /* 0x000fea0003800000 */
.L_x_45:
[----:B0----5:R-:W-:Y:S01]  /*2760*/  IMAD.U32 R13, R22, 0x10000, RZ ;  /* 0x00010000160d7824 */ /* 0x021fe200078e00ff */
        /* <DEDUP_REMOVED lines=9> */
.L_x_48:
[----:B------:R-:W-:Y:S05]  /*2800*/  BSYNC B1 ;  /* 0x0000000000017941 */ /* 0x000fea0003800000 */
.L_x_47:
        /* <DEDUP_REMOVED lines=10> */
.L_x_50:
[----:B------:R-:W-:Y:S05]  /*28b0*/  BSYNC B1 ;  /* 0x0000000000017941 */ /* 0x000fea0003800000 */
.L_x_49:
[----:B0----5:R-:W-:Y:S01]  /*28c0*/  IMAD.U32 R13, R22, 0x10000, RZ ;  /* 0x00010000160d7824 */ /* 0x021fe200078e00ff */
        /* <DEDUP_REMOVED lines=8> */
.L_x_52:
[----:B------:R-:W-:Y:S05]  /*2950*/  BSYNC B1 ;  /* 0x0000000000017941 */ /* 0x000fea0003800000 */
.L_x_51:
        /* <DEDUP_REMOVED lines=9> */
.L_x_54:
[----:B------:R-:W-:Y:S05]  /*29f0*/  BSYNC B1 ;  /* 0x0000000000017941 */ /* 0x000fea0003800000 */
.L_x_53:
        /* <DEDUP_REMOVED lines=10> */
.L_x_56:
[----:B------:R-:W-:Y:S05]  /*2aa0*/  BSYNC B1 ;  /* 0x0000000000017941 */ /* 0x000fea0003800000 */
.L_x_55:
        /* <DEDUP_REMOVED lines=10> */
.L_x_58:
[----:B------:R-:W-:Y:S05]  /*2b50*/  BSYNC B1 ;  /* 0x0000000000017941 */ /* 0x000fea0003800000 */
.L_x_57:
        /* <DEDUP_REMOVED lines=9> */
.L_x_60:
[----:B------:R-:W-:Y:S05]  /*2bf0*/  BSYNC B1 ;  /* 0x0000000000017941 */ /* 0x000fea0003800000 */
.L_x_59:
        /* <DEDUP_REMOVED lines=9> */
.L_x_62:
[----:B------:R-:W-:Y:S05]  /*2c90*/  BSYNC B1 ;  /* 0x0000000000017941 */ /* 0x000fea0003800000 */
.L_x_61:
        /* <DEDUP_REMOVED lines=10> */
.L_x_64:
[----:B------:R-:W-:Y:S05]  /*2d40*/  BSYNC B1 ;  /* 0x0000000000017941 */ /* 0x000fea0003800000 */
.L_x_63:
        /* <DEDUP_REMOVED lines=10> */
.L_x_66:
[----:B------:R-:W-:Y:S05]  /*2df0*/  BSYNC B1 ;  /* 0x0000000000017941 */ /* 0x000fea0003800000 */
.L_x_65:
        /* <DEDUP_REMOVED lines=9> */
.L_x_68:
[----:B------:R-:W-:Y:S05]  /*2e90*/  BSYNC B1 ;  /* 0x0000000000017941 */ /* 0x000fea0003800000 */
.L_x_67:
        /* <DEDUP_REMOVED lines=9> */
.L_x_70:
[----:B------:R-:W-:Y:S05]  /*2f30*/  BSYNC B1 ;  /* 0x0000000000017941 */ /* 0x000fea0003800000 */
.L_x_69:
        /* <DEDUP_REMOVED lines=10> */
.L_x_72:
[----:B------:R-:W-:Y:S05]  /*2fe0*/  BSYNC B1 ;  /* 0x0000000000017941 */ /* 0x000fea0003800000 */
.L_x_71:
        /* <DEDUP_REMOVED lines=10> */
.L_x_74:
[----:B------:R-:W-:Y:S05]  /*3090*/  BSYNC B1 ;  /* 0x0000000000017941 */ /* 0x000fea0003800000 */
.L_x_73:
        /* <DEDUP_REMOVED lines=9> */
.L_x_76:
[----:B------:R-:W-:Y:S05]  /*3130*/  BSYNC B1 ;  /* 0x0000000000017941 */ /* 0x000fea0003800000 */
.L_x_75:
        /* <DEDUP_REMOVED lines=9> */
.L_x_78:
[----:B------:R-:W-:Y:S05]  /*31d0*/  BSYNC B1 ;  /* 0x0000000000017941 */ /* 0x000fea0003800000 */
.L_x_77:
        /* <DEDUP_REMOVED lines=10> */
.L_x_80:
[----:B------:R-:W-:Y:S05]  /*3280*/  BSYNC B1 ;  /* 0x0000000000017941 */ /* 0x000fea0003800000 */
.L_x_79:
        /* <DEDUP_REMOVED lines=10> */
.L_x_82:
[----:B------:R-:W-:Y:S05]  /*3330*/  BSYNC B1 ;  /* 0x0000000000017941 */ /* 0x000fea0003800000 */
.L_x_81:
        /* <DEDUP_REMOVED lines=9> */
.L_x_84:
[----:B------:R-:W-:Y:S05]  /*33d0*/  BSYNC B1 ;  /* 0x0000000000017941 */ /* 0x000fea0003800000 */
.L_x_83:
        /* <DEDUP_REMOVED lines=9> */
.L_x_86:
[----:B------:R-:W-:Y:S05]  /*3470*/  BSYNC B1 ;  /* 0x0000000000017941 */ /* 0x000fea0003800000 */
.L_x_85:
        /* <DEDUP_REMOVED lines=10> */
.L_x_88:
[----:B------:R-:W-:Y:S05]  /*3520*/  BSYNC B1 ;  /* 0x0000000000017941 */ /* 0x000fea0003800000 */
.L_x_87:
        /* <DEDUP_REMOVED lines=10> */
.L_x_90:
[----:B------:R-:W-:Y:S05]  /*35d0*/  BSYNC B1 ;  /* 0x0000000000017941 */ /* 0x000fea0003800000 */
.L_x_89:
        /* <DEDUP_REMOVED lines=9> */
.L_x_92:
[----:B------:R-:W-:Y:S05]  /*3670*/  BSYNC B1 ;  /* 0x0000000000017941 */ /* 0x000fea0003800000 */
.L_x_91:
        /* <DEDUP_REMOVED lines=9> */
.L_x_94:
[----:B------:R-:W-:Y:S05]  /*3710*/  BSYNC B1 ;  /* 0x0000000000017941 */ /* 0x000fea0003800000 */
.L_x_93:
        /* <DEDUP_REMOVED lines=10> */
.L_x_96:
[----:B------:R-:W-:Y:S05]  /*37c0*/  BSYNC B1 ;  /* 0x0000000000017941 */ /* 0x000fea0003800000 */
.L_x_95:
        /* <DEDUP_REMOVED lines=10> */
.L_x_98:
[----:B------:R-:W-:Y:S05]  /*3870*/  BSYNC B1 ;  /* 0x0000000000017941 */ /* 0x000fea0003800000 */
.L_x_97:
        /* <DEDUP_REMOVED lines=9> */
.L_x_100:
[----:B------:R-:W-:Y:S05]  /*3910*/  BSYNC B1 ;  /* 0x0000000000017941 */ /* 0x000fea0003800000 */
.L_x_99:
        /* <DEDUP_REMOVED lines=9> */
.L_x_102:
[----:B------:R-:W-:Y:S05]  /*39b0*/  BSYNC B1 ;  /* 0x0000000000017941 */ /* 0x000fea0003800000 */
.L_x_101:
        /* <DEDUP_REMOVED lines=10> */
.L_x_104:
[----:B------:R-:W-:Y:S05]  /*3a60*/  BSYNC B1 ;  /* 0x0000000000017941 */ /* 0x000fea0003800000 */
.L_x_103:
        /* <DEDUP_REMOVED lines=10> */
.L_x_106:
[----:B------:R-:W-:Y:S05]  /*3b10*/  BSYNC B1 ;  /* 0x0000000000017941 */ /* 0x000fea0003800000 */
.L_x_105:
        /* <DEDUP_REMOVED lines=9> */
.L_x_108:
[----:B------:R-:W-:Y:S05]  /*3bb0*/  BSYNC B1 ;  /* 0x0000000000017941 */ /* 0x000fea0003800000 */
.L_x_107:
        /* <DEDUP_REMOVED lines=9> */
.L_x_110:
[----:B------:R-:W-:Y:S05]  /*3c50*/  BSYNC B1 ;  /* 0x0000000000017941 */ /* 0x000fea0003800000 */
.L_x_109:
        /* <DEDUP_REMOVED lines=10> */
.L_x_112:
[----:B------:R-:W-:Y:S05]  /*3d00*/  BSYNC B1 ;  /* 0x0000000000017941 */ /* 0x000fea0003800000 */
.L_x_111:
        /* <DEDUP_REMOVED lines=10> */
.L_x_114:
[----:B------:R-:W-:Y:S05]  /*3db0*/  BSYNC B1 ;  /* 0x0000000000017941 */ /* 0x000fea0003800000 */
.L_x_113:
        /* <DEDUP_REMOVED lines=9> */
.L_x_116:
[----:B------:R-:W-:Y:S05]  /*3e50*/  BSYNC B1 ;  /* 0x0000000000017941 */ /* 0x000fea0003800000 */
.L_x_115:
        /* <DEDUP_REMOVED lines=9> */
.L_x_118:
[----:B------:R-:W-:Y:S05]  /*3ef0*/  BSYNC B1 ;  /* 0x0000000000017941 */ /* 0x000fea0003800000 */
.L_x_117:
        /* <DEDUP_REMOVED lines=10> */
.L_x_120:
[----:B------:R-:W-:Y:S05]  /*3fa0*/  BSYNC B1 ;  /* 0x0000000000017941 */ /* 0x000fea0003800000 */
.L_x_119:
        /* <DEDUP_REMOVED lines=10> */
.L_x_122:
[----:B------:R-:W-:Y:S05]  /*4050*/  BSYNC B1 ;  /* 0x0000000000017941 */ /* 0x000fea0003800000 */
.L_x_121:
        /* <DEDUP_REMOVED lines=9> */
.L_x_124:
[----:B------:R-:W-:Y:S05]  /*40f0*/  BSYNC B1 ;  /* 0x0000000000017941 */ /* 0x000fea0003800000 */
.L_x_123:
        /* <DEDUP_REMOVED lines=9> */
.L_x_126:
[----:B------:R-:W-:Y:S05]  /*4190*/  BSYNC B1 ;  /* 0x0000000000017941 */ /* 0x000fea0003800000 */
.L_x_125:
        /* <DEDUP_REMOVED lines=10> */
.L_x_128:
[----:B------:R-:W-:Y:S05]  /*4240*/  BSYNC B1 ;  /* 0x0000000000017941 */ /* 0x000fea0003800000 */
.L_x_127:
        /* <DEDUP_REMOVED lines=10> */
.L_x_130:
[----:B------:R-:W-:Y:S05]  /*42f0*/  BSYNC B1 ;  /* 0x0000000000017941 */ /* 0x000fea0003800000 */
.L_x_129:
        /* <DEDUP_REMOVED lines=9> */
.L_x_132:
[----:B------:R-:W-:Y:S05]  /*4390*/  BSYNC B1 ;  /* 0x0000000000017941 */ /* 0x000fea0003800000 */
.L_x_131:
        /* <DEDUP_REMOVED lines=9> */
.L_x_134:
[----:B------:R-:W-:Y:S05]  /*4430*/  BSYNC B1 ;  /* 0x0000000000017941 */ /* 0x000fea0003800000 */
.L_x_133:
        /* <DEDUP_REMOVED lines=10> */
.L_x_136:
[----:B------:R-:W-:Y:S05]  /*44e0*/  BSYNC B1 ;  /* 0x0000000000017941 */ /* 0x000fea0003800000 */
.L_x_135:
        /* <DEDUP_REMOVED lines=10> */
.L_x_138:
[----:B------:R-:W-:Y:S05]  /*4590*/  BSYNC B1 ;  /* 0x0000000000017941 */ /* 0x000fea0003800000 */
.L_x_137:
        /* <DEDUP_REMOVED lines=9> */
.L_x_140:
[----:B------:R-:W-:Y:S05]  /*4630*/  BSYNC B1 ;  /* 0x0000000000017941 */ /* 0x000fea0003800000 */
.L_x_139:
        /* <DEDUP_REMOVED lines=9> */
.L_x_142:
[----:B------:R-:W-:Y:S05]  /*46d0*/  BSYNC B1 ;  /* 0x0000000000017941 */ /* 0x000fea0003800000 */
.L_x_141:
        /* <DEDUP_REMOVED lines=10> */
.L_x_144:
[----:B------:R-:W-:Y:S05]  /*4780*/  BSYNC B1 ;  /* 0x0000000000017941 */ /* 0x000fea0003800000 */
.L_x_143:
        /* <DEDUP_REMOVED lines=10> */
.L_x_146:
[----:B------:R-:W-:Y:S05]  /*4830*/  BSYNC B1 ;  /* 0x0000000000017941 */ /* 0x000fea0003800000 */
.L_x_145:
        /* <DEDUP_REMOVED lines=9> */
.L_x_148:
[----:B------:R-:W-:Y:S05]  /*48d0*/  BSYNC B1 ;  /* 0x0000000000017941 */ /* 0x000fea0003800000 */
.L_x_147:
        /* <DEDUP_REMOVED lines=9> */
.L_x_150:
[----:B------:R-:W-:Y:S05]  /*4970*/  BSYNC B1 ;  /* 0x0000000000017941 */ /* 0x000fea0003800000 */
.L_x_149:
        /* <DEDUP_REMOVED lines=10> */
.L_x_152:
[----:B------:R-:W-:Y:S05]  /*4a20*/  BSYNC B1 ;  /* 0x0000000000017941 */ /* 0x000fea0003800000 */
.L_x_151:
        /* <DEDUP_REMOVED lines=10> */
.L_x_154:
[----:B------:R-:W-:Y:S05]  /*4ad0*/  BSYNC B1 ;  /* 0x0000000000017941 */ /* 0x000fea0003800000 */
.L_x_153:
        /* <DEDUP_REMOVED lines=9> */
.L_x_156:
[----:B------:R-:W-:Y:S05]  /*4b70*/  BSYNC B1 ;  /* 0x0000000000017941 */ /* 0x000fea0003800000 */
.L_x_155:
        /* <DEDUP_REMOVED lines=9> */
.L_x_158:
[----:B------:R-:W-:Y:S05]  /*4c10*/  BSYNC B1 ;  /* 0x0000000000017941 */ /* 0x000fea0003800000 */
.L_x_157:
        /* <DEDUP_REMOVED lines=10> */
.L_x_160:
[----:B------:R-:W-:Y:S05]  /*4cc0*/  BSYNC B1 ;  /* 0x0000000000017941 */ /* 0x000fea0003800000 */
.L_x_159:
        /* <DEDUP_REMOVED lines=10> */
.L_x_162:
[----:B------:R-:W-:Y:S05]  /*4d70*/  BSYNC B1 ;  /* 0x0000000000017941 */ /* 0x000fea0003800000 */
.L_x_161:
        /* <DEDUP_REMOVED lines=9> */
.L_x_164:
[----:B------:R-:W-:Y:S05]  /*4e10*/  BSYNC B1 ;  /* 0x0000000000017941 */ /* 0x000fea0003800000 */
.L_x_163:
        /* <DEDUP_REMOVED lines=9> */
.L_x_166:
[----:B------:R-:W-:Y:S05]  /*4eb0*/  BSYNC B1 ;  /* 0x0000000000017941 */ /* 0x000fea0003800000 */
.L_x_165:
        /* <DEDUP_REMOVED lines=10> */
.L_x_168:
[----:B------:R-:W-:Y:S05]  /*4f60*/  BSYNC B1 ;  /* 0x0000000000017941 */ /* 0x000fea0003800000 */
.L_x_167:
        /* <DEDUP_REMOVED lines=10> */
.L_x_170:
[----:B------:R-:W-:Y:S05]  /*5010*/  BSYNC B1 ;  /* 0x0000000000017941 */ /* 0x000fea0003800000 */
.L_x_169:
        /* <DEDUP_REMOVED lines=9> */
.L_x_172:
[----:B------:R-:W-:Y:S05]  /*50b0*/  BSYNC B1 ;  /* 0x0000000000017941 */ /* 0x000fea0003800000 */
.L_x_171:
        /* <DEDUP_REMOVED lines=9> */
.L_x_174:
[----:B------:R-:W-:Y:S05]  /*5150*/  BSYNC B1 ;  /* 0x0000000000017941 */ /* 0x000fea0003800000 */
.L_x_173:
        /* <DEDUP_REMOVED lines=10> */
.L_x_176:
[----:B------:R-:W-:Y:S05]  /*5200*/  BSYNC B1 ;  /* 0x0000000000017941 */ /* 0x000fea0003800000 */
.L_x_175:
        /* <DEDUP_REMOVED lines=10> */
.L_x_178:
[----:B------:R-:W-:Y:S05]  /*52b0*/  BSYNC B1 ;  /* 0x0000000000017941 */ /* 0x000fea0003800000 */
.L_x_177:
        /* <DEDUP_REMOVED lines=9> */
.L_x_180:
[----:B------:R-:W-:Y:S05]  /*5350*/  BSYNC B1 ;  /* 0x0000000000017941 */ /* 0x000fea0003800000 */
.L_x_179:
        /* <DEDUP_REMOVED lines=9> */
.L_x_182:
[----:B------:R-:W-:Y:S05]  /*53f0*/  BSYNC B1 ;  /* 0x0000000000017941 */ /* 0x000fea0003800000 */
.L_x_181:
        /* <DEDUP_REMOVED lines=10> */
.L_x_184:
[----:B------:R-:W-:Y:S05]  /*54a0*/  BSYNC B1 ;  /* 0x0000000000017941 */ /* 0x000fea0003800000 */
.L_x_183:
        /* <DEDUP_REMOVED lines=10> */
.L_x_186:
[----:B------:R-:W-:Y:S05]  /*5550*/  BSYNC B1 ;  /* 0x0000000000017941 */ /* 0x000fea0003800000 */
.L_x_185:
        /* <DEDUP_REMOVED lines=9> */
.L_x_188:
[----:B------:R-:W-:Y:S05]  /*55f0*/  BSYNC B1 ;  /* 0x0000000000017941 */ /* 0x000fea0003800000 */
.L_x_187:
        /* <DEDUP_REMOVED lines=9> */
.L_x_190:
[----:B------:R-:W-:Y:S05]  /*5690*/  BSYNC B1 ;  /* 0x0000000000017941 */ /* 0x000fea0003800000 */
.L_x_189:
        /* <DEDUP_REMOVED lines=10> */
.L_x_192:
[----:B------:R-:W-:Y:S05]  /*5740*/  BSYNC B1 ;  /* 0x0000000000017941 */ /* 0x000fea0003800000 */
.L_x_191:
        /* <DEDUP_REMOVED lines=10> */
.L_x_194:
[----:B------:R-:W-:Y:S05]  /*57f0*/  BSYNC B1 ;  /* 0x0000000000017941 */ /* 0x000fea0003800000 */
.L_x_193:
        /* <DEDUP_REMOVED lines=9> */
.L_x_196:
[----:B------:R-:W-:Y:S05]  /*5890*/  BSYNC B1 ;  /* 0x0000000000017941 */ /* 0x000fea0003800000 */
.L_x_195:
        /* <DEDUP_REMOVED lines=9> */
.L_x_198:
[----:B------:R-:W-:Y:S05]  /*5930*/  BSYNC B1 ;  /* 0x0000000000017941 */ /* 0x000fea0003800000 */
.L_x_197:
        /* <DEDUP_REMOVED lines=10> */
.L_x_200:
[----:B------:R-:W-:Y:S05]  /*59e0*/  BSYNC B1 ;  /* 0x0000000000017941 */ /* 0x000fea0003800000 */
.L_x_199:
        /* <DEDUP_REMOVED lines=10> */
.L_x_202:
[----:B------:R-:W-:Y:S05]  /*5a90*/  BSYNC B1 ;  /* 0x0000000000017941 */ /* 0x000fea0003800000 */
.L_x_201:
        /* <DEDUP_REMOVED lines=9> */
.L_x_204:
[----:B------:R-:W-:Y:S05]  /*5b30*/  BSYNC B1 ;  /* 0x0000000000017941 */ /* 0x000fea0003800000 */
.L_x_203:
        /* <DEDUP_REMOVED lines=9> */
.L_x_206:
[----:B------:R-:W-:Y:S05]  /*5bd0*/  BSYNC B1 ;  /* 0x0000000000017941 */ /* 0x000fea0003800000 */
.L_x_205:
        /* <DEDUP_REMOVED lines=10> */
.L_x_208:
[----:B------:R-:W-:Y:S05]  /*5c80*/  BSYNC B1 ;  /* 0x0000000000017941 */ /* 0x000fea0003800000 */
.L_x_207:
        /* <DEDUP_REMOVED lines=10> */
.L_x_210:
[----:B------:R-:W-:Y:S05]  /*5d30*/  BSYNC B1 ;  /* 0x0000000000017941 */ /* 0x000fea0003800000 */
.L_x_209:
        /* <DEDUP_REMOVED lines=9> */
.L_x_212:
[----:B------:R-:W-:Y:S05]  /*5dd0*/  BSYNC B1 ;  /* 0x0000000000017941 */ /* 0x000fea0003800000 */
.L_x_211:
        /* <DEDUP_REMOVED lines=9> */
.L_x_214:
[----:B------:R-:W-:Y:S05]  /*5e70*/  BSYNC B1 ;  /* 0x0000000000017941 */ /* 0x000fea0003800000 */
.L_x_213:
        /* <DEDUP_REMOVED lines=10> */
.L_x_216:
[----:B------:R-:W-:Y:S05]  /*5f20*/  BSYNC B1 ;  /* 0x0000000000017941 */ /* 0x000fea0003800000 */
.L_x_215:
        /* <DEDUP_REMOVED lines=10> */
.L_x_218:
[----:B------:R-:W-:Y:S05]  /*5fd0*/  BSYNC B1 ;  /* 0x0000000000017941 */ /* 0x000fea0003800000 */
.L_x_217:
        /* <DEDUP_REMOVED lines=9> */
.L_x_220:
[----:B------:R-:W-:Y:S05]  /*6070*/  BSYNC B1 ;  /* 0x0000000000017941 */ /* 0x000fea0003800000 */
.L_x_219:
        /* <DEDUP_REMOVED lines=9> */
.L_x_222:
[----:B------:R-:W-:Y:S05]  /*6110*/  BSYNC B1 ;  /* 0x0000000000017941 */ /* 0x000fea0003800000 */
.L_x_221:
        /* <DEDUP_REMOVED lines=10> */
.L_x_224:
[----:B------:R-:W-:Y:S05]  /*61c0*/  BSYNC B1 ;  /* 0x0000000000017941 */ /* 0x000fea0003800000 */
.L_x_223:
        /* <DEDUP_REMOVED lines=10> */
.L_x_226:
[----:B------:R-:W-:Y:S05]  /*6270*/  BSYNC B1 ;  /* 0x0000000000017941 */ /* 0x000fea0003800000 */
.L_x_225:
        /* <DEDUP_REMOVED lines=9> */
.L_x_228:
[----:B------:R-:W-:Y:S05]  /*6310*/  BSYNC B1 ;  /* 0x0000000000017941 */ /* 0x000fea0003800000 */
.L_x_227:
        /* <DEDUP_REMOVED lines=9> */
.L_x_230:
[----:B------:R-:W-:Y:S05]  /*63b0*/  BSYNC B1 ;  /* 0x0000000000017941 */ /* 0x000fea0003800000 */
.L_x_229:
        /* <DEDUP_REMOVED lines=10> */
.L_x_232:
[----:B------:R-:W-:Y:S05]  /*6460*/  BSYNC B1 ;  /* 0x0000000000017941 */ /* 0x000fea0003800000 */
.L_x_231:
        /* <DEDUP_REMOVED lines=10> */
.L_x_234:
[----:B------:R-:W-:Y:S05]  /*6510*/  BSYNC B1 ;  /* 0x0000000000017941 */ /* 0x000fea0003800000 */
.L_x_233:
        /* <DEDUP_REMOVED lines=9> */
.L_x_236:
[----:B------:R-:W-:Y:S05]  /*65b0*/  BSYNC B1 ;  /* 0x0000000000017941 */ /* 0x000fea0003800000 */
.L_x_235:
        /* <DEDUP_REMOVED lines=9> */
.L_x_238:
[----:B------:R-:W-:Y:S05]  /*6650*/  BSYNC B1 ;  /* 0x0000000000017941 */ /* 0x000fea0003800000 */
.L_x_237:
        /* <DEDUP_REMOVED lines=10> */
.L_x_240:
[----:B------:R-:W-:Y:S05]  /*6700*/  BSYNC B1 ;  /* 0x0000000000017941 */ /* 0x000fea0003800000 */
.L_x_239:
        /* <DEDUP_REMOVED lines=10> */
.L_x_242:
[----:B------:R-:W-:Y:S05]  /*67b0*/  BSYNC B1 ;  /* 0x0000000000017941 */ /* 0x000fea0003800000 */
.L_x_241:
        /* <DEDUP_REMOVED lines=9> */
.L_x_244:
[----:B------:R-:W-:Y:S05]  /*6850*/  BSYNC B1 ;  /* 0x0000000000017941 */ /* 0x000fea0003800000 */
.L_x_243:
        /* <DEDUP_REMOVED lines=9> */
.L_x_246:
[----:B------:R-:W-:Y:S05]  /*68f0*/  BSYNC B1 ;  /* 0x0000000000017941 */ /* 0x000fea0003800000 */
.L_x_245:
        /* <DEDUP_REMOVED lines=10> */
.L_x_248:
[----:B------:R-:W-:Y:S05]  /*69a0*/  BSYNC B1 ;  /* 0x0000000000017941 */ /* 0x000fea0003800000 */
.L_x_247:
        /* <DEDUP_REMOVED lines=10> */
.L_x_250:
[----:B------:R-:W-:Y:S05]  /*6a50*/  BSYNC B1 ;  /* 0x0000000000017941 */ /* 0x000fea0003800000 */
.L_x_249:
        /* <DEDUP_REMOVED lines=9> */
.L_x_252:
[----:B------:R-:W-:Y:S05]  /*6af0*/  BSYNC B1 ;  /* 0x0000000000017941 */ /* 0x000fea0003800000 */
.L_x_251:
        /* <DEDUP_REMOVED lines=9> */
.L_x_254:
[----:B------:R-:W-:Y:S05]  /*6b90*/  BSYNC B1 ;  /* 0x0000000000017941 */ /* 0x000fea0003800000 */
.L_x_253:
        /* <DEDUP_REMOVED lines=10> */
.L_x_256:
[----:B------:R-:W-:Y:S05]  /*6c40*/  BSYNC B1 ;  /* 0x0000000000017941 */ /* 0x000fea0003800000 */
.L_x_255:
        /* <DEDUP_REMOVED lines=10> */
.L_x_258:
[----:B------:R-:W-:Y:S05]  /*6cf0*/  BSYNC B1 ;  /* 0x0000000000017941 */ /* 0x000fea0003800000 */
.L_x_257:
        /* <DEDUP_REMOVED lines=9> */
.L_x_260:
[----:B------:R-:W-:Y:S05]  /*6d90*/  BSYNC B1 ;  /* 0x0000000000017941 */ /* 0x000fea0003800000 */
.L_x_259:
        /* <DEDUP_REMOVED lines=9> */
.L_x_262:
[----:B------:R-:W-:Y:S05]  /*6e30*/  BSYNC B1 ;  /* 0x0000000000017941 */ /* 0x000fea0003800000 */
.L_x_261:
        /* <DEDUP_REMOVED lines=10> */
.L_x_264:
[----:B------:R-:W-:Y:S05]  /*6ee0*/  BSYNC B1 ;  /* 0x0000000000017941 */ /* 0x000fea0003800000 */
.L_x_263:
        /* <DEDUP_REMOVED lines=10> */
.L_x_266:
[----:B------:R-:W-:Y:S05]  /*6f90*/  BSYNC B1 ;  /* 0x0000000000017941 */ /* 0x000fea0003800000 */
.L_x_265:
        /* <DEDUP_REMOVED lines=9> */
.L_x_268:
[----:B------:R-:W-:Y:S05]  /*7030*/  BSYNC B1 ;  /* 0x0000000000017941 */ /* 0x000fea0003800000 */
.L_x_267:
        /* <DEDUP_REMOVED lines=9> */
.L_x_270:
[----:B------:R-:W-:Y:S05]  /*70d0*/  BSYNC B1 ;  /* 0x0000000000017941 */ /* 0x000fea0003800000 */
.L_x_269:
        /* <DEDUP_REMOVED lines=10> */
.L_x_272:
[----:B------:R-:W-:Y:S05]  /*7180*/  BSYNC B1 ;  /* 0x0000000000017941 */ /* 0x000fea0003800000 */
.L_x_271:
        /* <DEDUP_REMOVED lines=10> */
.L_x_274:
[----:B------:R-:W-:Y:S05]  /*7230*/  BSYNC B1 ;  /* 0x0000000000017941 */ /* 0x000fea0003800000 */
.L_x_273:
        /* <DEDUP_REMOVED lines=9> */
.L_x_276:
[----:B------:R-:W-:Y:S05]  /*72d0*/  BSYNC B1 ;  /* 0x0000000000017941 */ /* 0x000fea0003800000 */
.L_x_275:
        /* <DEDUP_REMOVED lines=9> */
.L_x_278:
[----:B------:R-:W-:Y:S05]  /*7370*/  BSYNC B1 ;  /* 0x0000000000017941 */ /* 0x000fea0003800000 */
.L_x_277:
        /* <DEDUP_REMOVED lines=10> */
.L_x_280:
[----:B------:R-:W-:Y:S05]  /*7420*/  BSYNC B1 ;  /* 0x0000000000017941 */ /* 0x000fea0003800000 */
.L_x_279:
        /* <DEDUP_REMOVED lines=10> */
.L_x_282:
[----:B------:R-:W-:Y:S05]  /*74d0*/  BSYNC B1 ;  /* 0x0000000000017941 */ /* 0x000fea0003800000 */
.L_x_281:
[----:B01--45:R-:W-:Y:S01]  /*74e0*/  IMAD.U32 R7, R22, 0x10000, RZ ;  /* 0x0001000016077824 */ /* 0x033fe200078e00ff */
        /* <DEDUP_REMOVED lines=8> */
.L_x_284:
[----:B------:R-:W-:Y:S05]  /*7570*/  BSYNC B1 ;  /* 0x0000000000017941 */ /* 0x000fea0003800000 */
.L_x_283:
[----:B0----5:R-:W-:Y:S01]  /*7580*/  IMAD.U32 R5, R22, 0x10000, RZ ;  /* 0x0001000016057824 */ /* 0x021fe200078e00ff */
[----:B------:R-:W-:Y:S01]  /*7590*/  ISETP.GT.AND P0, PT, R3, 0x8, P0 ;  /* 0x000000080300780c */ /* 0x000fe20000704270 */
[----:B------:R-:W-:Y:S01]  /*75a0*/  @P1 IMAD.MOV.U32 R4, RZ, RZ, R10 ;  /* 0x000000ffff041224 */ /* 0x000fe200078e000a */
[----:B------:R-:W-:Y:S01]  /*75b0*/  BSSY B1, `(.L_x_285) ;  /* 0x0000009000017945 */ /* 0x000fe20003800000 */
[----:B------:R-:W-:-:S04]  /*75c0*/  FMUL R5, R5, R152 ;  /* 0x0000009805057220 */ /* 0x000fc80000400000 */
[----:B------:R-:W-:-:S05]  /*75d0*/  FFMA R5, R150, R153, R5 ;  /* 0x0000009996057223 */ /* 0x000fca0000000005 */
[----:B------:R-:W-:-:S04]  /*75e0*/  F2FP.BF16.F32.PACK_AB R5, RZ, R5 ;  /* 0x00000005ff05723e */ /* 0x000fc800000010ff */
[----:B------:R-:W-:Y:S01]  /*75f0*/  PRMT R2, R5, 0x7610, R2 ;  /* 0x0000761005027816 */ /* 0x000fe20000000002 */
[----:B------:R-:W-:-:S05]  /*7600*/  @P1 IMAD.MOV.U32 R5, RZ, RZ, R11 ;  /* 0x000000ffff051224 */ /* 0x000fca00078e000b */
[----:B------:R0:W-:Y:S01]  /*7610*/  @P1 STG.E.U16 desc[UR36][R4.64+0x1f0], R2 ;  /* 0x0001f00204001986 */ /* 0x0001e2000c101524 */
[----:B------:R-:W-:Y:S05]  /*7620*/  @!P0 BRA `(.L_x_286) ;  /* 0x0000000000048947 */ /* 0x000fea0003800000 */
[----:B------:R4:W5:Y:S02]  /*7630*/  LDG.E.LTC128B.U16 R22, desc[UR36][R8.64+0x1f2] ;  /* 0x0001f22408167981 */ /* 0x000964000c1e1520 */
.L_x_286:
[----:B------:R-:W-:Y:S05]  /*7640*/  BSYNC B1 ;  /* 0x0000000000017941 */ /* 0x000fea0003800000 */
.L_x_285:
[----:B------:R-:W-:Y:S05]  /*7650*/  @!P0 BRA `(.L_x_287) ;  /* 0x0000002400488947 */ /* 0x000fea0003800000 */
[----:B-----5:R-:W-:-:S04]  /*7660*/  IMAD.U32 R3, R22, 0x10000, RZ ;  /* 0x0001000016037824 */ /* 0x020fc800078e00ff */
[----:B------:R-:W-:-:S04]  /*7670*/  FMUL R0, R3, R152 ;  /* 0x0000009803007220 */ /* 0x000fc80000400000 */
[----:B------:R-:W-:-:S05]  /*7680*/  FFMA R0, R151, R153, R0 ;  /* 0x0000009997007223 */ /* 0x000fca0000000000 */
[----:B------:R-:W-:-:S05]  /*7690*/  F2FP.BF16.F32.PACK_AB R0, RZ, R0 ;  /* 0x00000000ff00723e */ /* 0x000fca00000010ff */
[----:B------:R0:W-:Y:S01]  /*76a0*/  STG.E.U16 desc[UR36][R10.64+0x1f2], R0 ;  /* 0x0001f2000a007986 */ /* 0x0001e2000c101524 */
[----:B------:R-:W-:Y:S05]  /*76b0*/  BRA `(.L_x_287) ;  /* 0x0000002400307947 */ /* 0x000fea0003800000 */
.L_x_34:
[----:B------:R-:W-:Y:S01]  /*76c0*/  ISETP.GT.AND P0, PT, R0, 0x1, PT ;  /* 0x000000010000780c */ /* 0x000fe20003f04270 */
[----:B------:R-:W-:Y:S01]  /*76d0*/  ULDC.64 UR4, c[0x0][0x5c0] ;  /* 0x0001700000047ab9 */ /* 0x000fe20000000a00 */
[-C--:B------:R-:W-:Y:S01]  /*76e0*/  FMUL R24, R24, R153.reuse ;  /* 0x0000009918187220 */ /* 0x080fe20000400000 */
[-C--:B------:R-:W-:Y:S01]  /*76f0*/  FMUL R25, R25, R153.reuse ;  /* 0x0000009919197220 */ /* 0x080fe20000400000 */
[----:B------:R-:W-:Y:S01]  /*7700*/  ISETP.GT.AND P3, PT, R3, RZ, P0 ;  /* 0x000000ff0300720c */ /* 0x000fe20000764270 */
[-C--:B------:R-:W-:Y:S01]  /*7710*/  FMUL R26, R26, R153.reuse ;  /* 0x000000991a1a7220 */ /* 0x080fe20000400000 */
[----:B------:R-:W-:Y:S01]  /*7720*/  LEA R4, P4, R6, UR4, 0x1 ;  /* 0x0000000406047c11 */ /* 0x000fe2000f8808ff */
[-C--:B------:R-:W-:Y:S01]  /*7730*/  FMUL R27, R27, R153.reuse ;  /* 0x000000991b1b7220 */ /* 0x080fe20000400000 */
[----:B------:R-:W-:Y:S01]  /*7740*/  F2FP.BF16.F32.PACK_AB R24, RZ, R24 ;  /* 0x00000018ff18723e */ /* 0x000fe200000010ff */
[-C--:B------:R-:W-:Y:S01]  /*7750*/  FMUL R28, R28, R153.reuse ;  /* 0x000000991c1c7220 */ /* 0x080fe20000400000 */
[----:B------:R-:W-:Y:S01]  /*7760*/  LEA.HI.X R5, R6, UR5, R179, 0x1, P4 ;  /* 0x0000000506057c11 */ /* 0x000fe2000a0f0cb3 */
[----:B------:R-:W-:Y:S01]  /*7770*/  FMUL R29, R29, R153 ;  /* 0x000000991d1d7220 */ /* 0x000fe20000400000 */
[----:B------:R-:W-:Y:S01]  /*7780*/  F2FP.BF16.F32.PACK_AB R25, RZ, R25 ;  /* 0x00000019ff19723e */ /* 0x000fe200000010ff */
[-C--:B------:R-:W-:Y:S01]  /*7790*/  FMUL R30, R30, R153.reuse ;  /* 0x000000991e1e7220 */ /* 0x080fe20000400000 */
[----:B------:R-:W-:Y:S01]  /*77a0*/  SHF.L.U64.HI R11, R10, 0x4, R11 ;  /* 0x000000040a0b7819 */ /* 0x000fe2000001020b */
[----:B------:R-:W-:Y:S01]  /*77b0*/  @P1 STG.E.U16 desc[UR36][R4.64], R24 ;  /* 0x0000001804001986 */ /* 0x000fe2000c101524 */
[----:B------:R-:W-:Y:S01]  /*77c0*/  ISETP.GT.AND P1, PT, R0, 0x8, PT ;  /* 0x000000080000780c */ /* 0x000fe20003f24270 */
[-C--:B------:R-:W-:Y:S01]  /*77d0*/  FMUL R31, R31, R153.reuse ;  /* 0x000000991f1f7220 */ /* 0x080fe20000400000 */
[C---:B------:R-:W-:Y:S01]  /*77e0*/  ISETP.GT.AND P4, PT, R3.reuse, 0x8, P0 ;  /* 0x000000080300780c */ /* 0x040fe20000784270 */
[----:B------:R-:W-:Y:S01]  /*77f0*/  @P3 STG.E.U16 desc[UR36][R4.64+0x2], R25 ;  /* 0x0000021904003986 */ /* 0x000fe2000c101524 */
[----:B------:R-:W-:Y:S01]  /*7800*/  LEA R6, P3, R10, R4, 0x4 ;  /* 0x000000040a067211 */ /* 0x000fe200078620ff */
[-C--:B------:R-:W-:Y:S01]  /*7810*/  FMUL R32, R32, R153.reuse ;  /* 0x0000009920207220 */ /* 0x080fe20000400000 */
[----:B------:R-:W-:Y:S01]  /*7820*/  ISETP.GT.AND P2, PT, R3, 0x8, P2 ;  /* 0x000000080300780c */ /* 0x000fe20001744270 */
[-C--:B------:R-:W-:Y:S01]  /*7830*/  FMUL R33, R33, R153.reuse ;  /* 0x0000009921217220 */ /* 0x080fe20000400000 */
[----:B------:R-:W-:Y:S01]  /*7840*/  ISETP.GT.AND P0, PT, R0, 0x9, PT ;  /* 0x000000090000780c */ /* 0x000fe20003f04270 */
[----:B------:R-:W-:Y:S01]  /*7850*/  IMAD.X R7, R11, 0x1, R5, P3 ;  /* 0x000000010b077824 */ /* 0x000fe200018e0605 */
[C---:B------:R-:W-:Y:S01]  /*7860*/  ISETP.GT.AND P5, PT, R3.reuse, RZ, P1 ;  /* 0x000000ff0300720c */ /* 0x040fe20000fa4270 */
[-C--:B------:R-:W-:Y:S01]  /*7870*/  FMUL R34, R34, R153.reuse ;  /* 0x0000009922227220 */ /* 0x080fe20000400000 */
[----:B------:R-:W-:Y:S01]  /*7880*/  ISETP.GT.AND P3, PT, R3, RZ, P0 ;  /* 0x000000ff0300720c */ /* 0x000fe20000764270 */
[-C--:B------:R-:W-:Y:S01]  /*7890*/  FMUL R35, R35, R153.reuse ;  /* 0x0000009923237220 */ /* 0x080fe20000400000 */
[----:B------:R-:W-:Y:S01]  /*78a0*/  F2FP.BF16.F32.PACK_AB R26, RZ, R26 ;  /* 0x0000001aff1a723e */ /* 0x000fe200000010ff */
[----:B------:R-:W-:Y:S01]  /*78b0*/  FMUL R36, R36, R153 ;  /* 0x0000009924247220 */ /* 0x000fe20000400000 */
[----:B------:R-:W-:Y:S01]  /*78c0*/  F2FP.BF16.F32.PACK_AB R27, RZ, R27 ;  /* 0x0000001bff1b723e */ /* 0x000fe200000010ff */
[----:B------:R-:W-:Y:S01]  /*78d0*/  FMUL R37, R37, R153 ;  /* 0x0000009925257220 */ /* 0x000fe20000400000 */
[----:B------:R-:W-:Y:S01]  /*78e0*/  F2FP.BF16.F32.PACK_AB R28, RZ, R28 ;  /* 0x0000001cff1c723e */ /* 0x000fe200000010ff */
[----:B------:R-:W-:Y:S01]  /*78f0*/  @P2 STG.E.U16 desc[UR36][R6.64], R26 ;  /* 0x0000001a06002986 */ /* 0x000fe2000c101524 */
[----:B------:R-:W-:Y:S01]  /*7900*/  F2FP.BF16.F32.PACK_AB R29, RZ, R29 ;  /* 0x0000001dff1d723e */ /* 0x000fe200000010ff */
[-C--:B------:R-:W-:Y:S01]  /*7910*/  FMUL R38, R38, R153.reuse ;  /* 0x0000009926267220 */ /* 0x080fe20000400000 */
[----:B------:R-:W-:Y:S01]  /*7920*/  ISETP.GT.AND P2, PT, R3, 0x8, P1 ;  /* 0x000000080300780c */ /* 0x000fe20000f44270 */
[----:B------:R-:W-:Y:S01]  /*7930*/  @P4 STG.E.U16 desc[UR36][R6.64+0x2], R27 ;  /* 0x0000021b06004986 */ /* 0x000fe2000c101524 */
[----:B------:R-:W-:Y:S01]  /*7940*/  ISETP.GT.AND P1, PT, R0, 0x10, PT ;  /* 0x000000100000780c */ /* 0x000fe20003f24270 */
[-C--:B------:R-:W-:Y:S01]  /*7950*/  FMUL R39, R39, R153.reuse ;  /* 0x0000009927277220 */ /* 0x080fe20000400000 */
[----:B------:R-:W-:Y:S01]  /*7960*/  F2FP.BF16.F32.PACK_AB R30, RZ, R30 ;  /* 0x0000001eff1e723e */ /* 0x000fe200000010ff */
[----:B------:R-:W-:Y:S01]  /*7970*/  @P5 STG.E.U16 desc[UR36][R4.64+0x10], R28 ;  /* 0x0000101c04005986 */ /* 0x000fe2000c101524 */
[C---:B------:R-:W-:Y:S01]  /*7980*/  ISETP.GT.AND P4, PT, R3.reuse, RZ, P1 ;  /* 0x000000ff0300720c */ /* 0x040fe20000f84270 */
[----:B------:R-:W-:Y:S01]  /*7990*/  FMUL R40, R40, R153 ;  /* 0x0000009928287220 */ /* 0x000fe20000400000 */
[----:B------:R-:W-:Y:S01]  /*79a0*/  F2FP.BF16.F32.PACK_AB R31, RZ, R31 ;  /* 0x0000001fff1f723e */ /* 0x000fe200000010ff */
[----:B------:R-:W-:Y:S01]  /*79b0*/  @P3 STG.E.U16 desc[UR36][R4.64+0x12], R29 ;  /* 0x0000121d04003986 */ /* 0x000fe2000c101524 */
[----:B------:R-:W-:Y:S01]  /*79c0*/  ISETP.GT.AND P3, PT, R3, 0x8, P0 ;  /* 0x000000080300780c */ /* 0x000fe20000764270 */
[-C--:B------:R-:W-:Y:S01]  /*79d0*/  FMUL R41, R41, R153.reuse ;  /* 0x0000009929297220 */ /* 0x080fe20000400000 */
[----:B------:R-:W-:Y:S01]  /*79e0*/  ISETP.GT.AND P0, PT, R0, 0x11, PT ;  /* 0x000000110000780c */ /* 0x000fe20003f04270 */
[----:B------:R-:W-:Y:S01]  /*79f0*/  @P2 STG.E.U16 desc[UR36][R6.64+0x10], R30 ;  /* 0x0000101e06002986 */ /* 0x000fe2000c101524 */
[----:B------:R-:W-:Y:S01]  /*7a00*/  F2FP.BF16.F32.PACK_AB R32, RZ, R32 ;  /* 0x00000020ff20723e */ /* 0x000fe200000010ff */
[-C--:B------:R-:W-:Y:S01]  /*7a10*/  FMUL R42, R42, R153.reuse ;  /* 0x000000992a2a7220 */ /* 0x080fe20000400000 */
[----:B------:R-:W-:Y:S01]  /*7a20*/  ISETP.GT.AND P5, PT, R3, RZ, P0 ;  /* 0x000000ff0300720c */ /* 0x000fe200007a4270 */
[-C--:B------:R-:W-:Y:S01]  /*7a30*/  FMUL R43, R43, R153.reuse ;  /* 0x000000992b2b7220 */ /* 0x080fe20000400000 */
[----:B------:R-:W-:Y:S01]  /*7a40*/  ISETP.GT.AND P2, PT, R3, 0x8, P1 ;  /* 0x000000080300780c */ /* 0x000fe20000f44270 */
[-C--:B------:R-:W-:Y:S01]  /*7a50*/  FMUL R44, R44, R153.reuse ;  /* 0x000000992c2c7220 */ /* 0x080fe20000400000 */
[----:B------:R-:W-:Y:S01]  /*7a60*/  ISETP.GT.AND P1, PT, R0, 0x18, PT ;  /* 0x000000180000780c */ /* 0x000fe20003f24270 */
[----:B------:R-:W-:Y:S01]  /*7a70*/  FMUL R45, R45, R153 ;  /* 0x000000992d2d7220 */ /* 0x000fe20000400000 */
[----:B------:R-:W-:Y:S01]  /*7a80*/  F2FP.BF16.F32.PACK_AB R33, RZ, R33 ;  /* 0x00000021ff21723e */ /* 0x000fe200000010ff */
[----:B------:R-:W-:Y:S01]  /*7a90*/  @P3 STG.E.U16 desc[UR36][R6.64+0x12], R31 ;  /* 0x0000121f06003986 */ /* 0x000fe2000c101524 */
[C---:B------:R-:W-:Y:S01]  /*7aa0*/  ISETP.GT.AND P3, PT, R3.reuse, 0x8, P0 ;  /* 0x000000080300780c */ /* 0x040fe20000764270 */
[-C--:B------:R-:W-:Y:S01]  /*7ab0*/  FMUL R46, R46, R153.reuse ;  /* 0x000000992e2e7220 */ /* 0x080fe20000400000 */
[----:B------:R-:W-:Y:S01]  /*7ac0*/  ISETP.GT.AND P0, PT, R0, 0x19, PT ;  /* 0x000000190000780c */ /* 0x000fe20003f04270 */
[----:B------:R-:W-:Y:S01]  /*7ad0*/  @P4 STG.E.U16 desc[UR36][R4.64+0x20], R32 ;  /* 0x0000202004004986 */ /* 0x000fe2000c101524 */
[----:B------:R-:W-:Y:S01]  /*7ae0*/  ISETP.GT.AND P4, PT, R3, RZ, P1 ;  /* 0x000000ff0300720c */ /* 0x000fe20000f84270 */
[-C--:B------:R-:W-:Y:S01]  /*7af0*/  FMUL R47, R47, R153.reuse ;  /* 0x000000992f2f7220 */ /* 0x080fe20000400000 */
[----:B------:R-:W-:Y:S01]  /*7b00*/  F2FP.BF16.F32.PACK_AB R34, RZ, R34 ;  /* 0x00000022ff22723e */ /* 0x000fe200000010ff */
[----:B------:R-:W-:Y:S01]  /*7b10*/  @P5 STG.E.U16 desc[UR36][R4.64+0x22], R33 ;  /* 0x0000222104005986 */ /* 0x000fe2000c101524 */
[----:B------:R-:W-:Y:S01]  /*7b20*/  ISETP.GT.AND P5, PT, R3, RZ, P0 ;  /* 0x000000ff0300720c */ /* 0x000fe200007a4270 */
[----:B------:R-:W-:Y:S01]  /*7b30*/  FMUL R48, R48, R153 ;  /* 0x0000009930307220 */ /* 0x000fe20000400000 */
[----:B------:R-:W-:Y:S01]  /*7b40*/  F2FP.BF16.F32.PACK_AB R35, RZ, R35 ;  /* 0x00000023ff23723e */ /* 0x000fe200000010ff */
[----:B------:R-:W-:Y:S01]  /*7b50*/  @P2 STG.E.U16 desc[UR36][R6.64+0x20], R34 ;  /* 0x0000202206002986 */ /* 0x000fe2000c101524 */
[----:B------:R-:W-:Y:S01]  /*7b60*/  F2FP.BF16.F32.PACK_AB R36, RZ, R36 ;  /* 0x00000024ff24723e */ /* 0x000fe200000010ff */
[-C--:B------:R-:W-:Y:S01]  /*7b70*/  FMUL R49, R49, R153.reuse ;  /* 0x0000009931317220 */ /* 0x080fe20000400000 */
[C---:B------:R-:W-:Y:S01]  /*7b80*/  ISETP.GT.AND P2, PT, R3.reuse, 0x8, P1 ;  /* 0x000000080300780c */ /* 0x040fe20000f44270 */
[----:B------:R-:W-:Y:S01]  /*7b90*/  @P3 STG.E.U16 desc[UR36][R6.64+0x22], R35 ;  /* 0x0000222306003986 */ /* 0x000fe2000c101524 */
[----:B------:R-:W-:Y:S01]  /*7ba0*/  ISETP.GT.AND P1, PT, R0, 0x20, PT ;  /* 0x000000200000780c */ /* 0x000fe20003f24270 */
[----:B------:R-:W-:Y:S01]  /*7bb0*/  FMUL R50, R50, R153 ;  /* 0x0000009932327220 */ /* 0x000fe20000400000 */
[----:B------:R-:W-:Y:S01]  /*7bc0*/  F2FP.BF16.F32.PACK_AB R37, RZ, R37 ;  /* 0x00000025ff25723e */ /* 0x000fe200000010ff */
[----:B------:R-:W-:Y:S01]  /*7bd0*/  @P4 STG.E.U16 desc[UR36][R4.64+0x30], R36 ;  /* 0x0000302404004986 */ /* 0x000fe2000c101524 */
[----:B------:R-:W-:Y:S01]  /*7be0*/  ISETP.GT.AND P3, PT, R3, 0x8, P0 ;  /* 0x000000080300780c */ /* 0x000fe20000764270 */
[-C--:B------:R-:W-:Y:S01]  /*7bf0*/  FMUL R51, R51, R153.reuse ;  /* 0x0000009933337220 */ /* 0x080fe20000400000 */
[----:B------:R-:W-:Y:S01]  /*7c00*/  ISETP.GT.AND P0, PT, R0, 0x21, PT ;  /* 0x000000210000780c */ /* 0x000fe20003f04270 */
[----:B------:R-:W-:Y:S01]  /*7c10*/  @P5 STG.E.U16 desc[UR36][R4.64+0x32], R37 ;  /* 0x0000322504005986 */ /* 0x000fe2000c101524 */
[----:B------:R-:W-:Y:S01]  /*7c20*/  ISETP.GT.AND P4, PT, R3, RZ, P1 ;  /* 0x000000ff0300720c */ /* 0x000fe20000f84270 */
[-C--:B------:R-:W-:Y:S01]  /*7c30*/  FMUL R52, R52, R153.reuse ;  /* 0x0000009934347220 */ /* 0x080fe20000400000 */
[----:B------:R-:W-:Y:S01]  /*7c40*/  F2FP.BF16.F32.PACK_AB R38, RZ, R38 ;  /* 0x00000026ff26723e */ /* 0x000fe200000010ff */
[-C--:B------:R-:W-:Y:S01]  /*7c50*/  FMUL R53, R53, R153.reuse ;  /* 0x0000009935357220 */ /* 0x080fe20000400000 */
        /* <DEDUP_REMOVED lines=325> */
[----:B------:R-:W-:Y:S01]  /*90b0*/  FMUL R151, R151, R153 ;  /* 0x0000009997977220 */ /* 0x000fe20000400000 */
[----:B------:R-:W-:Y:S01]  /*90c0*/  ISETP.GT.AND P2, PT, R3, 0x8, P1 ;  /* 0x000000080300780c */ /* 0x000fe20000f44270 */
[----:B------:R-:W-:Y:S01]  /*90d0*/  @P3 STG.E.U16 desc[UR36][R6.64+0x132], R103 ;  /* 0x0001326706003986 */ /* 0x000fe2000c101524 */
[----:B------:R-:W-:-:S02]  /*90e0*/  ISETP.GT.AND P1, PT, R0, 0xa8, PT ;  /* 0x000000a80000780c */ /* 0x000fc40003f24270 */
[----:B------:R-:W-:Y:S01]  /*90f0*/  F2FP.BF16.F32.PACK_AB R105, RZ, R105 ;  /* 0x00000069ff69723e */ /* 0x000fe200000010ff */
[----:B------:R-:W-:Y:S01]  /*9100*/  @P4 STG.E.U16 desc[UR36][R4.64+0x140], R104 ;  /* 0x0001406804004986 */ /* 0x000fe2000c101524 */
[C---:B------:R-:W-:Y:S02]  /*9110*/  ISETP.GT.AND P3, PT, R3.reuse, 0x8, P0 ;  /* 0x000000080300780c */ /* 0x040fe40000764270 */
[----:B------:R-:W-:Y:S01]  /*9120*/  ISETP.GT.AND P0, PT, R0, 0xa9, PT ;  /* 0x000000a90000780c */ /* 0x000fe20003f04270 */
[----:B------:R-:W-:Y:S01]  /*9130*/  @P5 STG.E.U16 desc[UR36][R4.64+0x142], R105 ;  /* 0x0001426904005986 */ /* 0x000fe2000c101524 */
[C---:B------:R-:W-:Y:S02]  /*9140*/  ISETP.GT.AND P4, PT, R3.reuse, RZ, P1 ;  /* 0x000000ff0300720c */ /* 0x040fe40000f84270 */
[----:B------:R-:W-:Y:S02]  /*9150*/  F2FP.BF16.F32.PACK_AB R106, RZ, R106 ;  /* 0x0000006aff6a723e */ /* 0x000fe400000010ff */
[----:B------:R-:W-:-:S02]  /*9160*/  ISETP.GT.AND P5, PT, R3, RZ, P0 ;  /* 0x000000ff0300720c */ /* 0x000fc400007a4270 */
[----:B------:R-:W-:Y:S01]  /*9170*/  F2FP.BF16.F32.PACK_AB R107, RZ, R107 ;  /* 0x0000006bff6b723e */ /* 0x000fe200000010ff */
[----:B------:R-:W-:Y:S01]  /*9180*/  @P2 STG.E.U16 desc[UR36][R6.64+0x140], R106 ;  /* 0x0001406a06002986 */ /* 0x000fe2000c101524 */
[----:B------:R-:W-:Y:S02]  /*9190*/  F2FP.BF16.F32.PACK_AB R108, RZ, R108 ;  /* 0x0000006cff6c723e */ /* 0x000fe400000010ff */
[C---:B------:R-:W-:Y:S01]  /*91a0*/  ISETP.GT.AND P2, PT, R3.reuse, 0x8, P1 ;  /* 0x000000080300780c */ /* 0x040fe20000f44270 */
[----:B------:R-:W-:Y:S01]  /*91b0*/  @P3 STG.E.U16 desc[UR36][R6.64+0x142], R107 ;  /* 0x0001426b06003986 */ /* 0x000fe2000c101524 */
[----:B------:R-:W-:Y:S02]  /*91c0*/  ISETP.GT.AND P1, PT, R0, 0xb0, PT ;  /* 0x000000b00000780c */ /* 0x000fe40003f24270 */
[----:B------:R-:W-:Y:S01]  /*91d0*/  F2FP.BF16.F32.PACK_AB R109, RZ, R109 ;  /* 0x0000006dff6d723e */ /* 0x000fe200000010ff */
[----:B------:R-:W-:Y:S01]  /*91e0*/  @P4 STG.E.U16 desc[UR36][R4.64+0x150], R108 ;  /* 0x0001506c04004986 */ /* 0x000fe2000c101524 */
[----:B------:R-:W-:-:S02]  /*91f0*/  ISETP.GT.AND P3, PT, R3, 0x8, P0 ;  /* 0x000000080300780c */ /* 0x000fc40000764270 */
[----:B------:R-:W-:Y:S01]  /*9200*/  ISETP.GT.AND P0, PT, R0, 0xb1, PT ;  /* 0x000000b10000780c */ /* 0x000fe20003f04270 */
[----:B------:R-:W-:Y:S01]  /*9210*/  @P5 STG.E.U16 desc[UR36][R4.64+0x152], R109 ;  /* 0x0001526d04005986 */ /* 0x000fe2000c101524 */
[C---:B------:R-:W-:Y:S02]  /*9220*/  ISETP.GT.AND P4, PT, R3.reuse, RZ, P1 ;  /* 0x000000ff0300720c */ /* 0x040fe40000f84270 */
[----:B------:R-:W-:Y:S02]  /*9230*/  F2FP.BF16.F32.PACK_AB R110, RZ, R110 ;  /* 0x0000006eff6e723e */ /* 0x000fe400000010ff */
[----:B------:R-:W-:Y:S02]  /*9240*/  ISETP.GT.AND P5, PT, R3, RZ, P0 ;  /* 0x000000ff0300720c */ /* 0x000fe400007a4270 */
[----:B------:R-:W-:Y:S01]  /*9250*/  F2FP.BF16.F32.PACK_AB R111, RZ, R111 ;  /* 0x0000006fff6f723e */ /* 0x000fe200000010ff */
[----:B------:R-:W-:Y:S01]  /*9260*/  @P2 STG.E.U16 desc[UR36][R6.64+0x150], R110 ;  /* 0x0001506e06002986 */ /* 0x000fe2000c101524 */
[----:B------:R-:W-:-:S02]  /*9270*/  F2FP.BF16.F32.PACK_AB R112, RZ, R112 ;  /* 0x00000070ff70723e */ /* 0x000fc400000010ff */
[C---:B------:R-:W-:Y:S01]  /*9280*/  ISETP.GT.AND P2, PT, R3.reuse, 0x8, P1 ;  /* 0x000000080300780c */ /* 0x040fe20000f44270 */
[----:B------:R-:W-:Y:S01]  /*9290*/  @P3 STG.E.U16 desc[UR36][R6.64+0x152], R111 ;  /* 0x0001526f06003986 */ /* 0x000fe2000c101524 */
[C---:B------:R-:W-:Y:S02]  /*92a0*/  ISETP.GT.AND P1, PT, R0.reuse, 0xb8, PT ;  /* 0x000000b80000780c */ /* 0x040fe40003f24270 */
[----:B------:R-:W-:Y:S01]  /*92b0*/  F2FP.BF16.F32.PACK_AB R113, RZ, R113 ;  /* 0x00000071ff71723e */ /* 0x000fe200000010ff */
[----:B------:R-:W-:Y:S01]  /*92c0*/  @P4 STG.E.U16 desc[UR36][R4.64+0x160], R112 ;  /* 0x0001607004004986 */ /* 0x000fe2000c101524 */
[C---:B------:R-:W-:Y:S02]  /*92d0*/  ISETP.GT.AND P3, PT, R3.reuse, 0x8, P0 ;  /* 0x000000080300780c */ /* 0x040fe40000764270 */
[----:B------:R-:W-:Y:S01]  /*92e0*/  ISETP.GT.AND P0, PT, R0, 0xb9, PT ;  /* 0x000000b90000780c */ /* 0x000fe20003f04270 */
[----:B------:R-:W-:Y:S01]  /*92f0*/  @P5 STG.E.U16 desc[UR36][R4.64+0x162], R113 ;  /* 0x0001627104005986 */ /* 0x000fe2000c101524 */
[----:B------:R-:W-:-:S02]  /*9300*/  ISETP.GT.AND P4, PT, R3, RZ, P1 ;  /* 0x000000ff0300720c */ /* 0x000fc40000f84270 */
[----:B------:R-:W-:Y:S02]  /*9310*/  F2FP.BF16.F32.PACK_AB R114, RZ, R114 ;  /* 0x00000072ff72723e */ /* 0x000fe400000010ff */
[C---:B------:R-:W-:Y:S02]  /*9320*/  ISETP.GT.AND P5, PT, R3.reuse, RZ, P0 ;  /* 0x000000ff0300720c */ /* 0x040fe400007a4270 */
[----:B------:R-:W-:Y:S01]  /*9330*/  F2FP.BF16.F32.PACK_AB R115, RZ, R115 ;  /* 0x00000073ff73723e */ /* 0x000fe200000010ff */
[----:B------:R-:W-:Y:S01]  /*9340*/  @P2 STG.E.U16 desc[UR36][R6.64+0x160], R114 ;  /* 0x0001607206002986 */ /* 0x000fe2000c101524 */
[----:B------:R-:W-:Y:S02]  /*9350*/  F2FP.BF16.F32.PACK_AB R116, RZ, R116 ;  /* 0x00000074ff74723e */ /* 0x000fe400000010ff */
        /* <DEDUP_REMOVED lines=65> */
[----:B------:R-:W-:Y:S02]  /*9770*/  ISETP.GT.AND P5, PT, R3, RZ, P0 ;  /* 0x000000ff0300720c */ /* 0x000fe400007a4270 */
[----:B------:R-:W-:Y:S02]  /*9780*/  F2FP.BF16.F32.PACK_AB R134, RZ, R134 ;  /* 0x00000086ff86723e */ /* 0x000fe400000010ff */
[----:B------:R-:W-:Y:S02]  /*9790*/  F2FP.BF16.F32.PACK_AB R135, RZ, R135 ;  /* 0x00000087ff87723e */ /* 0x000fe400000010ff */
[----:B------:R-:W-:Y:S01]  /*97a0*/  F2FP.BF16.F32.PACK_AB R136, RZ, R136 ;  /* 0x00000088ff88723e */ /* 0x000fe200000010ff */
[----:B------:R-:W-:Y:S01]  /*97b0*/  @P2 STG.E.U16 desc[UR36][R6.64+0x1b0], R134 ;  /* 0x0001b08606002986 */ /* 0x000fe2000c101524 */
[----:B------:R-:W-:-:S02]  /*97c0*/  F2FP.BF16.F32.PACK_AB R137, RZ, R137 ;  /* 0x00000089ff89723e */ /* 0x000fc400000010ff */
[C---:B------:R-:W-:Y:S01]  /*97d0*/  ISETP.GT.AND P1, PT, R3.reuse, 0x8, P1 ;  /* 0x000000080300780c */ /* 0x040fe20000f24270 */
[----:B------:R-:W-:Y:S01]  /*97e0*/  @P3 STG.E.U16 desc[UR36][R6.64+0x1b2], R135 ;  /* 0x0001b28706003986 */ /* 0x000fe2000c101524 */
[C---:B------:R-:W-:Y:S02]  /*97f0*/  ISETP.GT.AND P2, PT, R3.reuse, 0x8, P0 ;  /* 0x000000080300780c */ /* 0x040fe40000744270 */
[C---:B------:R-:W-:Y:S01]  /*9800*/  ISETP.GT.AND P0, PT, R0.reuse, 0xe9, PT ;  /* 0x000000e90000780c */ /* 0x040fe20003f04270 */
[----:B------:R-:W-:Y:S01]  /*9810*/  @P4 STG.E.U16 desc[UR36][R4.64+0x1c0], R136 ;  /* 0x0001c08804004986 */ /* 0x000fe2000c101524 */
[----:B------:R-:W-:Y:S02]  /*9820*/  ISETP.GT.AND P4, PT, R0, 0xe8, PT ;  /* 0x000000e80000780c */ /* 0x000fe40003f84270 */
[----:B------:R-:W-:Y:S01]  /*9830*/  F2FP.BF16.F32.PACK_AB R138, RZ, R138 ;  /* 0x0000008aff8a723e */ /* 0x000fe200000010ff */
[----:B------:R-:W-:Y:S01]  /*9840*/  @P5 STG.E.U16 desc[UR36][R4.64+0x1c2], R137 ;  /* 0x0001c28904005986 */ /* 0x000fe2000c101524 */
[----:B------:R-:W-:-:S02]  /*9850*/  ISETP.GT.AND P5, PT, R3, RZ, P4 ;  /* 0x000000ff0300720c */ /* 0x000fc400027a4270 */
[----:B------:R-:W-:Y:S01]  /*9860*/  F2FP.BF16.F32.PACK_AB R139, RZ, R139 ;  /* 0x0000008bff8b723e */ /* 0x000fe200000010ff */
[----:B------:R-:W-:Y:S01]  /*9870*/  @P1 STG.E.U16 desc[UR36][R6.64+0x1c0], R138 ;  /* 0x0001c08a06001986 */ /* 0x000fe2000c101524 */
[----:B------:R-:W-:Y:S02]  /*9880*/  F2FP.BF16.F32.PACK_AB R140, RZ, R140 ;  /* 0x0000008cff8c723e */ /* 0x000fe400000010ff */
[C---:B------:R-:W-:Y:S01]  /*9890*/  ISETP.GT.AND P3, PT, R3.reuse, RZ, P0 ;  /* 0x000000ff0300720c */ /* 0x040fe20000764270 */
[----:B------:R-:W-:Y:S01]  /*98a0*/  @P2 STG.E.U16 desc[UR36][R6.64+0x1c2], R139 ;  /* 0x0001c28b06002986 */ /* 0x000fe2000c101524 */
[C---:B------:R-:W-:Y:S02]  /*98b0*/  ISETP.GT.AND P4, PT, R3.reuse, 0x8, P4 ;  /* 0x000000080300780c */ /* 0x040fe40002784270 */
[----:B------:R-:W-:Y:S02]  /*98c0*/  F2FP.BF16.F32.PACK_AB R141, RZ, R141 ;  /* 0x0000008dff8d723e */ /* 0x000fe400000010ff */
[----:B------:R-:W-:Y:S01]  /*98d0*/  F2FP.BF16.F32.PACK_AB R142, RZ, R142 ;  /* 0x0000008eff8e723e */ /* 0x000fe200000010ff */
[----:B------:R-:W-:Y:S01]  /*98e0*/  @P5 STG.E.U16 desc[UR36][R4.64+0x1d0], R140 ;  /* 0x0001d08c04005986 */ /* 0x000fe2000c101524 */
[----:B------:R-:W-:-:S02]  /*98f0*/  ISETP.GT.AND P5, PT, R3, 0x8, P0 ;  /* 0x000000080300780c */ /* 0x000fc400007a4270 */
[----:B------:R-:W-:Y:S02]  /*9900*/  F2FP.BF16.F32.PACK_AB R143, RZ, R143 ;  /* 0x0000008fff8f723e */ /* 0x000fe400000010ff */
[C---:B------:R-:W-:Y:S01]  /*9910*/  ISETP.GT.AND P0, PT, R0.reuse, 0xf1, PT ;  /* 0x000000f10000780c */ /* 0x040fe20003f04270 */
[----:B------:R-:W-:Y:S01]  /*9920*/  @P3 STG.E.U16 desc[UR36][R4.64+0x1d2], R141 ;  /* 0x0001d28d04003986 */ /* 0x000fe2000c101524 */
[----:B------:R-:W-:Y:S02]  /*9930*/  ISETP.GT.AND P3, PT, R0, 0xf0, PT ;  /* 0x000000f00000780c */ /* 0x000fe40003f64270 */
[----:B------:R-:W-:Y:S01]  /*9940*/  F2FP.BF16.F32.PACK_AB R144, RZ, R144 ;  /* 0x00000090ff90723e */ /* 0x000fe200000010ff */
[----:B------:R-:W-:Y:S01]  /*9950*/  @P4 STG.E.U16 desc[UR36][R6.64+0x1d0], R142 ;  /* 0x0001d08e06004986 */ /* 0x000fe2000c101524 */
[C---:B------:R-:W-:Y:S02]  /*9960*/  ISETP.GT.AND P4, PT, R3.reuse, RZ, P3 ;  /* 0x000000ff0300720c */ /* 0x040fe40001f84270 */
[C---:B------:R-:W-:Y:S01]  /*9970*/  ISETP.GT.AND P3, PT, R3.reuse, 0x8, P3 ;  /* 0x000000080300780c */ /* 0x040fe20001f64270 */
[----:B------:R-:W-:Y:S01]  /*9980*/  @P5 STG.E.U16 desc[UR36][R6.64+0x1d2], R143 ;  /* 0x0001d28f06005986 */ /* 0x000fe2000c101524 */
[----:B------:R-:W-:-:S02]  /*9990*/  ISETP.GT.AND P5, PT, R3, RZ, P0 ;  /* 0x000000ff0300720c */ /* 0x000fc400007a4270 */
[----:B------:R-:W-:Y:S02]  /*99a0*/  F2FP.BF16.F32.PACK_AB R145, RZ, R145 ;  /* 0x00000091ff91723e */ /* 0x000fe400000010ff */
[C---:B------:R-:W-:Y:S02]  /*99b0*/  ISETP.GT.AND P0, PT, R3.reuse, 0x8, P0 ;  /* 0x000000080300780c */ /* 0x040fe40000704270 */
[C---:B------:R-:W-:Y:S02]  /*99c0*/  ISETP.GT.AND P1, PT, R0.reuse, 0xf9, PT ;  /* 0x000000f90000780c */ /* 0x040fe40003f24270 */
[----:B------:R-:W-:Y:S01]  /*99d0*/  ISETP.GT.AND P2, PT, R0, 0xf8, PT ;  /* 0x000000f80000780c */ /* 0x000fe20003f44270 */
[----:B------:R-:W-:Y:S01]  /*99e0*/  @P4 STG.E.U16 desc[UR36][R4.64+0x1e0], R144 ;  /* 0x0001e09004004986 */ /* 0x000fe2000c101524 */
[C---:B------:R-:W-:Y:S01]  /*99f0*/  ISETP.GT.AND P4, PT, R3.reuse, RZ, P1 ;  /* 0x000000ff0300720c */ /* 0x040fe20000f84270 */
[----:B------:R-:W-:Y:S01]  /*9a00*/  @P3 IMAD.MOV.U32 R2, RZ, RZ, R6 ;  /* 0x000000ffff023224 */ /* 0x000fe200078e0006 */
[C---:B------:R-:W-:Y:S01]  /*9a10*/  ISETP.GT.AND P1, PT, R3.reuse, 0x8, P1 ;  /* 0x000000080300780c */ /* 0x040fe20000f24270 */
[----:B------:R-:W-:Y:S01]  /*9a20*/  @P5 STG.E.U16 desc[UR36][R4.64+0x1e2], R145 ;  /* 0x0001e29104005986 */ /* 0x000fe2000c101524 */
[----:B------:R-:W-:-:S02]  /*9a30*/  ISETP.GT.AND P5, PT, R3, RZ, P2 ;  /* 0x000000ff0300720c */ /* 0x000fc400017a4270 */
[----:B------:R-:W-:Y:S01]  /*9a40*/  ISETP.GT.AND P2, PT, R3, 0x8, P2 ;  /* 0x000000080300780c */ /* 0x000fe20001744270 */
[----:B------:R-:W-:Y:S01]  /*9a50*/  @P3 IMAD.MOV.U32 R3, RZ, RZ, R7 ;  /* 0x000000ffff033224 */ /* 0x000fe200078e0007 */
[----:B------:R-:W-:Y:S02]  /*9a60*/  F2FP.BF16.F32.PACK_AB R146, RZ, R146 ;  /* 0x00000092ff92723e */ /* 0x000fe400000010ff */
[----:B------:R-:W-:Y:S02]  /*9a70*/  F2FP.BF16.F32.PACK_AB R147, RZ, R147 ;  /* 0x00000093ff93723e */ /* 0x000fe400000010ff */
[----:B------:R-:W-:Y:S01]  /*9a80*/  F2FP.BF16.F32.PACK_AB R148, RZ, R148 ;  /* 0x00000094ff94723e */ /* 0x000fe200000010ff */
[----:B------:R0:W-:Y:S01]  /*9a90*/  @P3 STG.E.U16 desc[UR36][R2.64+0x1e0], R146 ;  /* 0x0001e09202003986 */ /* 0x0001e2000c101524 */
[----:B------:R-:W-:Y:S02]  /*9aa0*/  F2FP.BF16.F32.PACK_AB R149, RZ, R149 ;  /* 0x00000095ff95723e */ /* 0x000fe400000010ff */
[----:B------:R-:W-:-:S02]  /*9ab0*/  F2FP.BF16.F32.PACK_AB R150, RZ, R150 ;  /* 0x00000096ff96723e */ /* 0x000fc400000010ff */
[----:B------:R-:W-:Y:S01]  /*9ac0*/  F2FP.BF16.F32.PACK_AB R151, RZ, R151 ;  /* 0x00000097ff97723e */ /* 0x000fe200000010ff */
[----:B0-----:R-:W-:Y:S02]  /*9ad0*/  @P0 IMAD.MOV.U32 R2, RZ, RZ, R6 ;  /* 0x000000ffff020224 */ /* 0x001fe400078e0006 */
[----:B------:R-:W-:-:S05]  /*9ae0*/  @P0 IMAD.MOV.U32 R3, RZ, RZ, R7 ;  /* 0x000000ffff030224 */ /* 0x000fca00078e0007 */
[----:B------:R0:W-:Y:S02]  /*9af0*/  @P0 STG.E.U16 desc[UR36][R2.64+0x1e2], R147 ;  /* 0x0001e29302000986 */ /* 0x0001e4000c101524 */
[----:B0-----:R-:W-:Y:S02]  /*9b00*/  @P5 IMAD.MOV.U32 R2, RZ, RZ, R4 ;  /* 0x000000ffff025224 */ /* 0x001fe400078e0004 */
[----:B------:R-:W-:-:S05]  /*9b10*/  @P5 IMAD.MOV.U32 R3, RZ, RZ, R5 ;  /* 0x000000ffff035224 */ /* 0x000fca00078e0005 */
[----:B------:R0:W-:Y:S04]  /*9b20*/  @P5 STG.E.U16 desc[UR36][R2.64+0x1f0], R148 ;  /* 0x0001f09402005986 */ /* 0x0001e8000c101524 */
[----:B------:R1:W-:Y:S01]  /*9b30*/  @P4 STG.E.U16 desc[UR36][R4.64+0x1f2], R149 ;  /* 0x0001f29504004986 */ /* 0x0003e2000c101524 */
[----:B0-----:R-:W-:Y:S02]  /*9b40*/  @P2 IMAD.MOV.U32 R2, RZ, RZ, R6 ;  /* 0x000000ffff022224 */ /* 0x001fe400078e0006 */
[----:B------:R-:W-:-:S05]  /*9b50*/  @P2 IMAD.MOV.U32 R3, RZ, RZ, R7 ;  /* 0x000000ffff032224 */ /* 0x000fca00078e0007 */
[----:B------:R1:W-:Y:S04]  /*9b60*/  @P2 STG.E.U16 desc[UR36][R2.64+0x1f0], R150 ;  /* 0x0001f09602002986 */ /* 0x0003e8000c101524 */
[----:B------:R1:W-:Y:S02]  /*9b70*/  @P1 STG.E.U16 desc[UR36][R6.64+0x1f2], R151 ;  /* 0x0001f29706001986 */ /* 0x0003e4000c101524 */
.L_x_287:
[----:B------:R-:W-:Y:S05]  /*9b80*/  BSYNC B0 ;  /* 0x0000000000007941 */ /* 0x000fea0003800000 */
.L_x_33:
[----:B01----:R-:W2:Y:S01]  /*9b90*/  LDL.64 R2, [R1] ;  /* 0x0000000001027983 */ /* 0x003ea20000100a00 */
[----:B------:R-:W-:Y:S01]  /*9ba0*/  ULDC.64 UR4, c[0x0][0x650] ;  /* 0x0001940000047ab9 */ /* 0x000fe20000000a00 */
[----:B------:R0:W-:Y:S01]  /*9bb0*/  SYNCS.ARRIVE.TRANS64.A1T0 RZ, [R160+UR45], RZ ;  /* 0x000000ffa0ff79a7 */ /* 0x0001e2000810002d */
[----:B------:R-:W-:Y:S01]  /*9bc0*/  PRMT R0, RZ, 0x7610, R0 ;  /* 0x00007610ff007816 */ /* 0x000fe20000000000 */
[----:B------:R-:W-:Y:S02]  /*9bd0*/  IMAD.MOV.U32 R19, RZ, RZ, -0x1 ;  /* 0xffffffffff137424 */ /* 0x000fe400078e00ff */
[----:B-----5:R-:W-:Y:S01]  /*9be0*/  IMAD.MOV.U32 R22, RZ, RZ, -0x1 ;  /* 0xffffffffff167424 */ /* 0x020fe200078e00ff */
[----:B--2---:R-:W-:-:S04]  /*9bf0*/  LEA R18, P0, R2, R18, 0x1 ;  /* 0x0000001202127211 */ /* 0x004fc800078008ff */
[----:B------:R-:W-:Y:S01]  /*9c00*/  LEA.HI.X R17, R2, R17, R23, 0x1, P0 ;  /* 0x0000001102117211 */ /* 0x000fe200000f0c17 */
[----:B------:R-:W-:Y:S01]  /*9c10*/  IMAD.MOV.U32 R2, RZ, RZ, -0x1 ;  /* 0xffffffffff027424 */ /* 0x000fe200078e00ff */
[----:B------:R-:W-:-:S04]  /*9c20*/  ISETP.GE.U32.AND P0, PT, R18, UR4, PT ;  /* 0x0000000412007c0c */ /* 0x000fc8000bf06070 */
[----:B------:R-:W-:-:S13]  /*9c30*/  ISETP.GE.U32.AND.EX P0, PT, R17, UR5, PT, P0 ;  /* 0x0000000511007c0c */ /* 0x000fda000bf06100 */
[----:B0-----:R-:W-:Y:S05]  /*9c40*/  @P0 BRA `(.L_x_288) ;  /* 0x0000000400700947 */ /* 0x001fea0003800000 */
[----:B------:R-:W0:Y:S01]  /*9c50*/  S2R R10, SR_CTAID.X ;  /* 0x00000000000a7919 */ /* 0x000e220000002500 */
[----:B---34-:R-:W1:Y:S01]  /*9c60*/  LDC.64 R8, c[0x0][0x628] ;  /* 0x00018a00ff087b82 */ /* 0x018e620000000a00 */
[----:B------:R-:W-:Y:S01]  /*9c70*/  ULDC UR4, c[0x0][0x150] ;  /* 0x0000540000047ab9 */ /* 0x000fe20000000800 */
[----:B------:R-:W-:Y:S01]  /*9c80*/  IMAD.MOV.U32 R6, RZ, RZ, R18 ;  /* 0x000000ffff067224 */ /* 0x000fe200078e0012 */
[----:B------:R-:W2:Y:S01]  /*9c90*/  S2R R20, SR_CTAID.Y ;  /* 0x0000000000147919 */ /* 0x000ea20000002600 */
[----:B------:R-:W-:-:S04]  /*9ca0*/  IMAD.MOV.U32 R7, RZ, RZ, R17 ;  /* 0x000000ffff077224 */ /* 0x000fc800078e0011 */
[----:B------:R-:W3:Y:S08]  /*9cb0*/  LDC R15, c[0x0][0x144] ;  /* 0x00005100ff0f7b82 */ /* 0x000ef00000000800 */
[----:B------:R-:W4:Y:S08]  /*9cc0*/  LDC R0, c[0x0][0x630] ;  /* 0x00018c00ff007b82 */ /* 0x000f300000000800 */
[----:B------:R-:W2:Y:S01]  /*9cd0*/  LDC.64 R12, c[0x0][0x620] ;  /* 0x00018800ff0c7b82 */ /* 0x000ea20000000a00 */
[----:B-1----:R-:W-:-:S04]  /*9ce0*/  ISETP.NE.U32.AND P0, PT, R8, RZ, PT ;  /* 0x000000ff0800720c */ /* 0x002fc80003f05070 */
[----:B------:R-:W-:Y:S02]  /*9cf0*/  ISETP.NE.AND.EX P0, PT, R9, RZ, PT, P0 ;  /* 0x000000ff0900720c */ /* 0x000fe40003f05300 */
[----:B0-----:R-:W-:-:S05]  /*9d00*/  I2FP.F32.U32 R2, R10 ;  /* 0x0000000a00027245 */ /* 0x001fca0000201000 */
[----:B------:R-:W-:-:S04]  /*9d10*/  FMUL R2, R2, UR4 ;  /* 0x0000000402027c20 */ /* 0x000fc80008400000 */
[----:B------:R0:W1:Y:S02]  /*9d20*/  F2I.U32.TRUNC.NTZ R14, R2 ;  /* 0x00000002000e7305 */ /* 0x000064000020f000 */
[----:B---34-:R-:W-:Y:S05]  /*9d30*/  @!P0 BRA `(.L_x_289) ;  /* 0x0000000000288947 */ /* 0x018fea0003800000 */
[----:B------:R-:W3:Y:S02]  /*9d40*/  LDC R3, c[0x0][0x634] ;  /* 0x00018d00ff037b82 */ /* 0x000ee40000000800 */
[----:B---3--:R-:W-:-:S05]  /*9d50*/  IADD3 R7, P0, R18, R3, RZ ;  /* 0x0000000312077210 */ /* 0x008fca0007f1e0ff */
[----:B------:R-:W-:-:S04]  /*9d60*/  IMAD.X R11, RZ, RZ, R17, P0 ;  /* 0x000000ffff0b7224 */ /* 0x000fc800000e0611 */
[----:B0-----:R-:W-:-:S04]  /*9d70*/  IMAD.WIDE.U32 R2, R11, R8, RZ ;  /* 0x000000080b027225 */ /* 0x001fc800078e00ff */
[----:B------:R-:W-:-:S04]  /*9d80*/  IMAD.WIDE.U32 R4, P0, R7, R9, R2 ;  /* 0x0000000907047225 */ /* 0x000fc80007800002 */
[----:B------:R-:W-:-:S04]  /*9d90*/  IMAD.WIDE.U32 R2, R7, R8, RZ ;  /* 0x0000000807027225 */ /* 0x000fc800078e00ff */
[----:B------:R-:W-:Y:S01]  /*9da0*/  IMAD.X R7, RZ, RZ, RZ, P0 ;  /* 0x000000ffff077224 */ /* 0x000fe200000e06ff */
[----:B------:R-:W-:Y:S01]  /*9db0*/  IADD3 RZ, P0, R3, R4, RZ ;  /* 0x0000000403ff7210 */ /* 0x000fe20007f1e0ff */
[----:B------:R-:W-:-:S04]  /*9dc0*/  IMAD.MOV.U32 R6, RZ, RZ, R5 ;  /* 0x000000ffff067224 */ /* 0x000fc800078e0005 */
[----:B------:R-:W-:-:S08]  /*9dd0*/  IMAD.WIDE.U32.X R6, R11, R9, R6, P0 ;  /* 0x000000090b067225 */ /* 0x000fd000000e0406 */
.L_x_289:
[----:B------:R-:W3:Y:S01]  /*9de0*/  LDC.64 R26, c[0x0][0x640] ;  /* 0x00019000ff1a7b82 */ /* 0x000ee20000000a00 */
[-C--:B------:R-:W-:Y:S01]  /*9df0*/  SHF.R.U64 R11, R6, R0.reuse, R7 ;  /* 0x00000000060b7219 */ /* 0x080fe20000001207 */
[----:B------:R-:W-:Y:S01]  /*9e00*/  IMAD.MOV.U32 R19, RZ, RZ, R17 ;  /* 0x000000ffff137224 */ /* 0x000fe200078e0011 */
[----:B------:R-:W-:Y:S01]  /*9e10*/  SHF.R.U32.HI R0, RZ, R0, R7 ;  /* 0x00000000ff007219 */ /* 0x000fe20000011607 */
[----:B-1----:R-:W-:Y:S01]  /*9e20*/  IMAD.MOV R14, RZ, RZ, -R14 ;  /* 0x000000ffff0e7224 */ /* 0x002fe200078e0a0e */
[----:B------:R-:W-:Y:S01]  /*9e30*/  IADD3 R5, P0, RZ, -R11, RZ ;  /* 0x8000000bff057210 */ /* 0x000fe20007f1e0ff */
[----:B------:R-:W-:Y:S01]  /*9e40*/  ULDC UR4, c[0x0][0x154] ;  /* 0x0000550000047ab9 */ /* 0x000fe20000000800 */
[----:B------:R-:W-:Y:S01]  /*9e50*/  IMAD.MOV.U32 R7, RZ, RZ, 0x1 ;  /* 0x00000001ff077424 */ /* 0x000fe200078e00ff */
[----:B------:R-:W1:Y:S01]  /*9e60*/  LDC R4, c[0x0][0x618] ;  /* 0x00018600ff047b82 */ /* 0x000e620000000800 */
[----:B------:R-:W-:Y:S02]  /*9e70*/  IMAD R22, R15, R14, R10 ;  /* 0x0000000e0f167224 */ /* 0x000fe400078e020a */
[----:B------:R-:W-:-:S04]  /*9e80*/  IMAD.X R3, RZ, RZ, ~R0, P0 ;  /* 0x000000ffff037224 */ /* 0x000fc800000e0e00 */
[-C--:B--2---:R-:W-:Y:S01]  /*9e90*/  IMAD R0, R3, R12.reuse, RZ ;  /* 0x0000000c03007224 */ /* 0x084fe200078e02ff */
[----:B------:R-:W2:Y:S01]  /*9ea0*/  LDC R6, c[0x0][0x608] ;  /* 0x00018200ff067b82 */ /* 0x000ea20000000800 */
[----:B0-----:R-:W-:-:S04]  /*9eb0*/  IMAD.WIDE.U32 R2, R5, R12, R18 ;  /* 0x0000000c05027225 */ /* 0x001fc800078e0012 */
[----:B------:R-:W-:Y:S01]  /*9ec0*/  IMAD R5, R5, R13, R0 ;  /* 0x0000000d05057224 */ /* 0x000fe200078e0200 */
[----:B------:R-:W-:Y:S02]  /*9ed0*/  I2FP.F32.U32 R0, R20 ;  /* 0x0000001400007245 */ /* 0x000fe40000201000 */
[----:B------:R-:W0:Y:S01]  /*9ee0*/  LDC R24, c[0x0][0x658] ;  /* 0x00019600ff187b82 */ /* 0x000e220000000800 */
[----:B------:R-:W-:Y:S01]  /*9ef0*/  IMAD.IADD R3, R3, 0x1, R5 ;  /* 0x0000000103037824 */ /* 0x000fe200078e0205 */
[----:B---3--:R-:W-:Y:S01]  /*9f00*/  ISETP.NE.U32.AND P0, PT, R26, RZ, PT ;  /* 0x000000ff1a00720c */ /* 0x008fe20003f05070 */
[----:B------:R-:W-:Y:S01]  /*9f10*/  FMUL R0, R0, UR4 ;  /* 0x0000000400007c20 */ /* 0x000fe20008400000 */
[----:B------:R-:W-:Y:S02]  /*9f20*/  IMAD.MOV.U32 R5, RZ, RZ, -0x1 ;  /* 0xffffffffff057424 */ /* 0x000fe400078e00ff */
[----:B------:R-:W-:Y:S01]  /*9f30*/  ISETP.NE.AND.EX P0, PT, R27, RZ, PT, P0 ;  /* 0x000000ff1b00720c */ /* 0x000fe20003f05300 */
[----:B------:R3:W4:Y:S01]  /*9f40*/  F2I.U32.TRUNC.NTZ R12, R0 ;  /* 0x00000000000c7305 */ /* 0x000722000020f000 */
[----:B------:R-:W3:Y:S01]  /*9f50*/  LDC R15, c[0x0][0x148] ;  /* 0x00005200ff0f7b82 */ /* 0x000ee20000000800 */
[----:B-1----:R-:W-:-:S02]  /*9f60*/  SHF.R.U64 R10, R2, R4, R3 ;  /* 0x00000004020a7219 */ /* 0x002fc40000001203 */
[----:B------:R-:W-:-:S05]  /*9f70*/  SHF.R.U32.HI R3, RZ, R4, R3 ;  /* 0x00000004ff037219 */ /* 0x000fca0000011603 */
[----:B------:R-:W1:Y:S01]  /*9f80*/  LDC R14, c[0x0][0x600] ;  /* 0x00018000ff0e7b82 */ /* 0x000e620000000800 */
[-CC-:B--2---:R-:W-:Y:S02]  /*9f90*/  SHF.R.U64 R8, R10, R6.reuse, R3.reuse ;  /* 0x000000060a087219 */ /* 0x184fe40000001203 */
[----:B------:R-:W-:-:S05]  /*9fa0*/  SHF.R.U32.HI R3, RZ, R6, R3 ;  /* 0x00000006ff037219 */ /* 0x000fca0000011603 */
[----:B------:R-:W2:Y:S01]  /*9fb0*/  LDC R21, c[0x0][0x648] ;  /* 0x00019200ff157b82 */ /* 0x000ea20000000800 */
[-CC-:B0-----:R-:W-:Y:S02]  /*9fc0*/  SHF.R.U64 R13, R8, R24.reuse, R3.reuse ;  /* 0x00000018080d7219 */ /* 0x181fe40000001203 */
[-C--:B------:R-:W-:Y:S02]  /*9fd0*/  SHF.L.U32 R5, R5, R24.reuse, RZ ;  /* 0x0000001805057219 */ /* 0x080fe400000006ff */
[-C--:B------:R-:W-:Y:S01]  /*9fe0*/  SHF.R.U32.HI R3, RZ, R24.reuse, R3 ;  /* 0x00000018ff037219 */ /* 0x080fe20000011603 */
[----:B------:R-:W-:Y:S01]  /*9ff0*/  IMAD.MOV.U32 R2, RZ, RZ, R13 ;  /* 0x000000ffff027224 */ /* 0x000fe200078e000d */
[----:B------:R-:W-:Y:S01]  /*a000*/  SHF.L.U32 R24, R7, R24, RZ ;  /* 0x0000001807187219 */ /* 0x000fe200000006ff */
[----:B------:R-:W0:Y:S01]  /*a010*/  LDC R25, c[0x0][0x638] ;  /* 0x00018e00ff197b82 */ /* 0x000e220000000800 */
[----:B------:R-:W-:-:S07]  /*a020*/  LOP3.LUT R19, RZ, R5, RZ, 0x33, !PT ;  /* 0x00000005ff137212 */ /* 0x000fce00078e33ff */
[----:B------:R-:W0:Y:S01]  /*a030*/  LDC R28, c[0x0][0x610] ;  /* 0x00018400ff1c7b82 */ /* 0x000e220000000800 */
[----:B----4-:R-:W-:Y:S05]  /*a040*/  @!P0 BRA `(.L_x_290) ;  /* 0x0000000000288947 */ /* 0x010fea0003800000 */
[----:B---3--:R-:W3:Y:S02]  /*a050*/  LDC R0, c[0x0][0x64c] ;  /* 0x00019300ff007b82 */ /* 0x008ee40000000800 */
[----:B---3--:R-:W-:-:S05]  /*a060*/  IADD3 R7, P0, R13, R0, RZ ;  /* 0x000000000d077210 */ /* 0x008fca0007f1e0ff */
        /* <DEDUP_REMOVED lines=8> */
.L_x_290:
[----:B------:R-:W4:Y:S01]  /*a0f0*/  LDC R4, c[0x0][0x65c] ;  /* 0x00019700ff047b82 */ /* 0x000f220000000800 */
[----:B--23--:R-:W-:Y:S01]  /*a100*/  SHF.R.U64 R0, R2, R21, R3 ;  /* 0x0000001502007219 */ /* 0x00cfe20000001203 */
[----:B-1----:R-:W-:Y:S01]  /*a110*/  VIADD R3, R14, 0xffffffff ;  /* 0xffffffff0e037836 */ /* 0x002fe20000000000 */
[----:B------:R-:W-:Y:S01]  /*a120*/  LOP3.LUT R19, R8, R19, RZ, 0xc0, !PT ;  /* 0x0000001308137212 */ /* 0x000fe200078ec0ff */
[----:B------:R-:W-:Y:S02]  /*a130*/  IMAD.MOV R12, RZ, RZ, -R12 ;  /* 0x000000ffff0c7224 */ /* 0x000fe400078e0a0c */
[----:B------:R-:W-:Y:S01]  /*a140*/  IMAD.MOV R2, RZ, RZ, -R0 ;  /* 0x000000ffff027224 */ /* 0x000fe200078e0a00 */
[----:B------:R-:W-:Y:S01]  /*a150*/  LOP3.LUT R3, R10, R3, RZ, 0xc0, !PT ;  /* 0x000000030a037212 */ /* 0x000fe200078ec0ff */
[----:B------:R-:W-:Y:S02]  /*a160*/  IMAD R19, R24, R0, R19 ;  /* 0x0000000018137224 */ /* 0x000fe400078e0213 */
[----:B0-----:R-:W-:-:S04]  /*a170*/  IMAD R0, R2, R25, R13 ;  /* 0x0000001902007224 */ /* 0x001fc800078e020d */
[----:B------:R-:W-:Y:S01]  /*a180*/  IMAD R2, R0, R14, R3 ;  /* 0x0000000e00027224 */ /* 0x000fe200078e0203 */
[----:B----4-:R-:W-:Y:S01]  /*a190*/  ISETP.NE.AND P0, PT, R4, 0x1, PT ;  /* 0x000000010400780c */ /* 0x010fe20003f05270 */
[----:B------:R-:W-:-:S05]  /*a1a0*/  IMAD.MOV.U32 R4, RZ, RZ, 0x1 ;  /* 0x00000001ff047424 */ /* 0x000fca00078e00ff */
[----:B------:R-:W-:-:S07]  /*a1b0*/  PRMT R0, R4, 0x7610, R0 ;  /* 0x0000761004007816 */ /* 0x000fce0000000000 */
[----:B------:R-:W-:-:S04]  /*a1c0*/  @P0 IMAD R22, R15, R12, R20 ;  /* 0x0000000c0f160224 */ /* 0x000fc800078e0214 */
[----:B------:R-:W-:-:S05]  /*a1d0*/  IMAD R19, R19, R28, R22 ;  /* 0x0000001c13137224 */ /* 0x000fca00078e0216 */
[----:B------:R-:W-:Y:S02]  /*a1e0*/  SEL R22, R2, R19, !P0 ;  /* 0x0000001302167207 */ /* 0x000fe40004000000 */
[----:B------:R-:W-:Y:S01]  /*a1f0*/  SEL R19, R19, R2, !P0 ;  /* 0x0000000213137207 */ /* 0x000fe20004000000 */
[----:B------:R-:W-:-:S07]  /*a200*/  IMAD.MOV.U32 R2, RZ, RZ, R11 ;  /* 0x000000ffff027224 */ /* 0x000fce00078e000b */
.L_x_288:
[----:B------:R-:W-:Y:S02]  /*a210*/  LOP3.LUT P0, RZ, R0, 0xff, RZ, 0xc0, !PT ;  /* 0x000000ff00ff7812 */ /* 0x000fe4000780c0ff */
[----:B------:R-:W-:-:S11]  /*a220*/  LOP3.LUT R173, R173, 0x1, RZ, 0x3c, !PT ;  /* 0x00000001adad7812 */ /* 0x000fd600078e3cff */
[----:B------:R-:W-:Y:S05]  /*a230*/  @P0 BRA `(.L_x_291) ;  /* 0xffffff7000c00947 */ /* 0x000fea000383ffff */
[----:B------:R-:W-:Y:S05]  /*a240*/  EXIT ;  /* 0x000000000000794d */ /* 0x000fea0003800000 */
.L_x_14:
[----:B------:R-:W-:-:S08]  /*a250*/  ISETP.NE.AND P0, PT, R0, RZ, PT ;  /* 0x000000ff0000720c */ /* 0x000fd00003f05270 */
[----:B0-----:R-:W0:-:S00]  /*a260*/  USETMAXREG.DEALLOC.CTAPOOL 0x28 ;  /* 0x00000028000079c8 */ /* 0x001e0000080e0500 */
[----:B------:R-:W-:Y:S05]  /*a270*/  @P0 EXIT ;  /* 0x000000000000094d */ /* 0x000fea0003800000 */
[----:B0-----:R-:W-:Y:S01]  /*a280*/  LOP3.LUT P0, RZ, R8, 0xff, RZ, 0xc0, !PT ;  /* 0x000000ff08ff7812 */ /* 0x001fe2000780c0ff */
[----:B------:R-:W-:Y:S02]  /*a290*/  IMAD.MOV.U32 R0, RZ, RZ, 0x1 ;  /* 0x00000001ff007424 */ /* 0x000fe400078e00ff */
[----:B------:R-:W-:-:S10]  /*a2a0*/  IMAD.MOV.U32 R7, RZ, RZ, RZ ;  /* 0x000000ffff077224 */ /* 0x000fd400078e00ff */
[----:B------:R-:W-:Y:S05]  /*a2b0*/  @!P0 BRA `(.L_x_292) ;  /* 0x0000000c001c8947 */ /* 0x000fea0003800000 */
[----:B------:R-:W-:Y:S01]  /*a2c0*/  LOP3.LUT P0, RZ, R4, 0x1f, RZ, 0xc0, !PT ;  /* 0x0000001f04ff7812 */ /* 0x000fe2000780c0ff */
[----:B------:R-:W-:Y:S01]  /*a2d0*/  ULDC UR5, c[0x0][0x658] ;  /* 0x0001960000057ab9 */ /* 0x000fe20000000800 */
[----:B------:R-:W-:Y:S01]  /*a2e0*/  UMOV UR6, 0xffffffff ;  /* 0xffffffff00067882 */ /* 0x000fe20000000000 */
[----:B------:R-:W-:Y:S01]  /*a2f0*/  BSSY B0, `(.L_x_292) ;  /* 0x00000c3000007945 */ /* 0x000fe20003800000 */
[----:B------:R-:W-:Y:S01]  /*a300*/  USHF.L.U32 UR6, UR6, UR5, URZ ;  /* 0x0000000506067299 */ /* 0x000fe2000800063f */
[C---:B------:R-:W-:Y:S01]  /*a310*/  ISETP.NE.AND P2, PT, R3.reuse, RZ, PT ;  /* 0x000000ff0300720c */ /* 0x040fe20003f45270 */
[----:B------:R-:W-:Y:S01]  /*a320*/  IMAD.MOV.U32 R8, RZ, RZ, 0x1 ;  /* 0x00000001ff087424 */ /* 0x000fe200078e00ff */
[----:B------:R-:W-:Y:S01]  /*a330*/  ISETP.NE.OR P0, PT, R3, RZ, !P0 ;  /* 0x000000ff0300720c */ /* 0x000fe20004705670 */
[----:B------:R-:W-:Y:S01]  /*a340*/  IMAD.MOV.U32 R0, RZ, RZ, 0x1 ;  /* 0x00000001ff007424 */ /* 0x000fe200078e00ff */
[----:B------:R-:W-:Y:S01]  /*a350*/  LOP3.LUT R6, R16, 0x2, RZ, 0xfc, !PT ;  /* 0x0000000210067812 */ /* 0x000fe200078efcff */
[----:B------:R-:W-:Y:S01]  /*a360*/  IMAD.MOV.U32 R7, RZ, RZ, RZ ;  /* 0x000000ffff077224 */ /* 0x000fe200078e00ff */
[----:B------:R-:W-:Y:S01]  /*a370*/  ULDC UR4, c[0x0][0x600] ;  /* 0x0001800000047ab9 */ /* 0x000fe20000000800 */
[----:B------:R-:W-:Y:S01]  /*a380*/  UMOV UR7, 0x1 ;  /* 0x0000000100077882 */ /* 0x000fe20000000000 */
[----:B------:R-:W-:-:S02]  /*a390*/  UIADD3 UR19, UR40, 0x1, URZ ;  /* 0x0000000128137890 */ /* 0x000fc4000fffe03f */
[----:B------:R-:W-:Y:S02]  /*a3a0*/  UIADD3 UR15, UR4, -0x1, URZ ;  /* 0xffffffff040f7890 */ /* 0x000fe4000fffe03f */
[----:B------:R-:W-:Y:S02]  /*a3b0*/  USHF.L.U32 UR17, UR7, UR5, URZ ;  /* 0x0000000507117299 */ /* 0x000fe4000800063f */
[----:B------:R-:W-:Y:S01]  /*a3c0*/  ULOP3.LUT UR16, URZ, UR6, URZ, 0x33, !UPT ;  /* 0x000000063f107292 */ /* 0x000fe2000f8e333f */
[----:B------:R-:W-:-:S11]  /*a3d0*/  ULDC.64 UR20, c[0x0][0x198] ;  /* 0x0000660000147ab9 */ /* 0x000fd60000000a00 */
.L_x_304:
[----:B------:R-:W-:-:S03]  /*a3e0*/  UMOV UR4, 0xffffffff ;  /* 0xffffffff00047882 */ /* 0x000fc60000000000 */
[----:B------:R-:W-:Y:S05]  /*a3f0*/  BRA.DIV UR4, `(.L_x_293) ;  /* 0x0000001204dc7947 */ /* 0x000fea000b800000 */
[----:B------:R-:W-:-:S13]  /*a400*/  ELECT P6, URZ, PT ;  /* 0x00000000003f782f */ /* 0x000fda00038c0000 */
.L_x_324:
[----:B------:R-:W0:Y:S01]  /*a410*/  LDC R3, c[0x0][0x28c] ;  /* 0x0000a300ff037b82 */ /* 0x000e220000000800 */
[----:B------:R-:W-:Y:S01]  /*a420*/  BSSY B1, `(.L_x_294) ;  /* 0x0000037000017945 */ /* 0x000fe20003800000 */
[----:B0-----:R-:W-:-:S13]  /*a430*/  ISETP.LT.OR P6, PT, R3, 0x1, !P6 ;  /* 0x000000010300780c */ /* 0x001fda00077c1670 */
[----:B------:R-:W-:Y:S05]  /*a440*/  @P6 BRA `(.L_x_295) ;  /* 0x0000000000d06947 */ /* 0x000fea0003800000 */
[----:B------:R-:W-:Y:S02]  /*a450*/  IMAD.SHL.U32 R22, R22, 0x100, RZ ;  /* 0x0000010016167824 */ /* 0x000fe400078e00ff */
[----:B------:R-:W-:Y:S02]  /*a460*/  IMAD.SHL.U32 R19, R19, 0x40, RZ ;  /* 0x0000004013137824 */ /* 0x000fe400078e00ff */
[----:B------:R-:W-:Y:S02]  /*a470*/  IMAD.MOV.U32 R12, RZ, RZ, RZ ;  /* 0x000000ffff0c7224 */ /* 0x000fe400078e00ff */
[----:B------:R-:W-:Y:S02]  /*a480*/  IMAD.U32 R13, RZ, RZ, UR19 ;  /* 0x00000013ff0d7e24 */ /* 0x000fe4000f8e00ff */
[----:B------:R-:W-:Y:S02]  /*a490*/  IMAD.MOV.U32 R3, RZ, RZ, R0 ;  /* 0x000000ffff037224 */ /* 0x000fe400078e0000 */
[----:B------:R-:W-:-:S07]  /*a4a0*/  IMAD.MOV.U32 R4, RZ, RZ, R7 ;  /* 0x000000ffff047224 */ /* 0x000fce00078e0007 */
.L_x_299:
[----:B------:R-:W0:Y:S01]  /*a4b0*/  S2R R10, SR_CgaCtaId ;  /* 0x00000000000a7919 */ /* 0x000e220000008800 */
[----:B------:R-:W-:Y:S01]  /*a4c0*/  MOV R5, 0x400 ;  /* 0x0000040000057802 */ /* 0x000fe20000000f00 */
[----:B------:R-:W1:Y:S03]  /*a4d0*/  @!P2 LDC R9, c[0x0][0x500] ;  /* 0x00014000ff09ab82 */ /* 0x000e660000000800 */
[----:B0-----:R-:W-:Y:S02]  /*a4e0*/  LEA R11, R10, R5, 0x18 ;  /* 0x000000050a0b7211 */ /* 0x001fe400078ec0ff */
[----:B------:R-:W-:-:S03]  /*a4f0*/  SHF.L.U32 R5, R3, 0x1f, RZ ;  /* 0x0000001f03057819 */ /* 0x000fc600000006ff */
[----:B------:R-:W-:-:S04]  /*a500*/  IMAD R10, R4, 0x8, R11 ;  /* 0x00000008040a7824 */ /* 0x000fc800078e020b */
[----:B------:R-:W0:Y:S02]  /*a510*/  SYNCS.PHASECHK.TRANS64.TRYWAIT P1, [R10+URZ+0x58], R5 ;  /* 0x000058050a0075a7 */ /* 0x000e24000802017f */
[----:B01----:R-:W-:Y:S05]  /*a520*/  @!P1 BRA `(.L_x_296) ;  /* 0x0000001000b09947 */ /* 0x003fea0003800000 */
.L_x_325:
[----:B0-----:R-:W-:Y:S01]  /*a530*/  PRMT R5, R6, 0x9910, RZ ;  /* 0x0000991006057816 */ /* 0x001fe200000000ff */
[----:B------:R0:W-:Y:S03]  /*a540*/  @!P2 SYNCS.ARRIVE.TRANS64 RZ, [R10+URZ], R9 ;  /* 0x000000090affa9a7 */ /* 0x0001e6000800003f */
[----:B------:R-:W-:-:S13]  /*a550*/  ISETP.NE.AND P1, PT, R5, 0x2, PT ;  /* 0x000000020500780c */ /* 0x000fda0003f25270 */
[----:B0-----:R-:W-:Y:S05]  /*a560*/  @P1 BRA `(.L_x_297) ;  /* 0x0000000000041947 */ /* 0x001fea0003800000 */
[----:B------:R-:W-:Y:S01]  /*a570*/  BPT.TRAP 0x1 ;  /* 0x000000040000795c */ /* 0x000fe20000300000 */
.L_x_297:
[----:B------:R-:W-:Y:S05]  /*a580*/  @P0 BRA `(.L_x_298) ;  /* 0x0000000000040947 */ /* 0x000fea0003800000 */
[----:B------:R-:W-:Y:S01]  /*a590*/  BPT.TRAP 0x1 ;  /* 0x000000040000795c */ /* 0x000fe20000300000 */
.L_x_298:
[--C-:B------:R-:W-:Y:S01]  /*a5a0*/  IMAD R5, R4, 0x1000, R11.reuse ;  /* 0x0000100004057824 */ /* 0x100fe200078e020b */
[----:B------:R-:W-:Y:S01]  /*a5b0*/  R2UR UR9, R10 ;  /* 0x000000000a0972ca */ /* 0x000fe200000e0000 */
[C---:B------:R-:W-:Y:S01]  /*a5c0*/  IMAD R11, R4.reuse, 0x4000, R11 ;  /* 0x00004000040b7824 */ /* 0x040fe200078e020b */
[----:B------:R-:W-:Y:S01]  /*a5d0*/  UIADD3 UR4, UP0, UR20, 0xf0, URZ ;  /* 0x000000f014047890 */ /* 0x000fe2000ff1e03f */
[----:B------:R-:W-:Y:S01]  /*a5e0*/  VIADD R13, R13, 0xffffffff ;  /* 0xffffffff0d0d7836 */ /* 0x000fe20000000000 */
[----:B------:R-:W-:Y:S01]  /*a5f0*/  R2UR UR5, R5 ;  /* 0x00000000050572ca */ /* 0x000fe200000e0000 */
[----:B------:R-:W-:Y:S01]  /*a600*/  UIADD3 UR22, UP1, UR20, 0x1f0, URZ ;  /* 0x000001f014167890 */ /* 0x000fe2000ff3e03f */
[----:B------:R-:W-:Y:S01]  /*a610*/  R2UR UR8, R11 ;  /* 0x000000000b0872ca */ /* 0x000fe200000e0000 */
[----:B------:R-:W-:Y:S01]  /*a620*/  VIADD R4, R4, 0x1 ;  /* 0x0000000104047836 */ /* 0x000fe20000000000 */
[----:B------:R-:W-:Y:S01]  /*a630*/  R2UR UR11, R19 ;  /* 0x00000000130b72ca */ /* 0x000fe200000e0000 */
[----:B------:R-:W-:Y:S01]  /*a640*/  UIADD3.X UR23, URZ, UR21, URZ, UP1, !UPT ;  /* 0x000000153f177290 */ /* 0x000fe20008ffe43f */
[----:B------:R-:W-:Y:S01]  /*a650*/  R2UR UR10, R12 ;  /* 0x000000000c0a72ca */ /* 0x000fe200000e0000 */
[----:B------:R-:W-:Y:S01]  /*a660*/  UMOV UR6, 0x0 ;  /* 0x0000000000067882 */ /* 0x000fe20000000000 */
[----:B------:R-:W-:Y:S01]  /*a670*/  R2UR UR12, R2 ;  /* 0x00000000020c72ca */ /* 0x000fe200000e0000 */
[----:B------:R-:W-:Y:S01]  /*a680*/  UMOV UR7, 0x10000000 ;  /* 0x1000000000077882 */ /* 0x000fe20000000000 */
[----:B------:R-:W-:Y:S01]  /*a690*/  R2UR UR18, R22 ;  /* 0x00000000161272ca */ /* 0x000fe200000e0000 */
[----:B------:R-:W-:Y:S01]  /*a6a0*/  VIADD R12, R12, 0x20 ;  /* 0x000000200c0c7836 */ /* 0x000fe20000000000 */
[----:B------:R-:W-:Y:S01]  /*a6b0*/  ISETP.GT.AND P3, PT, R13, 0x1, PT ;  /* 0x000000010d00780c */ /* 0x000fe20003f64270 */
[----:B------:R-:W-:Y:S01]  /*a6c0*/  UIADD3 UR13, UR5, 0x180, URZ ;  /* 0x00000180050d7890 */ /* 0x000fe2000fffe03f */
[----:B------:R-:W-:Y:S01]  /*a6d0*/  ISETP.NE.AND P1, PT, R4, 0xb, PT ;  /* 0x0000000b0400780c */ /* 0x000fe20003f25270 */
[----:B------:R-:W-:-:S02]  /*a6e0*/  UIADD3.X UR5, URZ, UR21, URZ, UP0, !UPT ;  /* 0x000000153f057290 */ /* 0x000fc400087fe43f */
[----:B------:R-:W-:Y:S01]  /*a6f0*/  UIADD3 UR14, UR8, 0xb180, URZ ;  /* 0x0000b180080e7890 */ /* 0x000fe2000fffe03f */
[----:B------:R-:W-:Y:S02]  /*a700*/  SEL R10, RZ, 0x1, P1 ;  /* 0x00000001ff0a7807 */ /* 0x000fe40000800000 */
[----:B------:R-:W-:Y:S01]  /*a710*/  UMOV UR8, UR13 ;  /* 0x0000000d00087c82 */ /* 0x000fe20008000000 */
[----:B------:R-:W-:Y:S02]  /*a720*/  SEL R4, R4, RZ, P1 ;  /* 0x000000ff04047207 */ /* 0x000fe40000800000 */
[----:B------:R-:W-:Y:S01]  /*a730*/  LOP3.LUT R3, R3, R10, RZ, 0x3c, !PT ;  /* 0x0000000a03037212 */ /* 0x000fe200078e3cff */
[----:B------:R0:W-:Y:S02]  /*a740*/  UTMALDG.3D [UR8], [UR4], desc[UR6] ;  /* 0x00000608040075b4 */ /* 0x0001e40008011000 */
[----:B0-----:R-:W-:Y:S01]  /*a750*/  UMOV UR8, UR14 ;  /* 0x0000000e00087c82 */ /* 0x001fe20008000000 */
[----:B------:R-:W-:-:S02]  /*a760*/  UMOV UR11, UR18 ;  /* 0x00000012000b7c82 */ /* 0x000fc40008000000 */
[----:B------:R0:W-:Y:S02]  /*a770*/  UTMALDG.3D [UR8], [UR22], desc[UR6] ;  /* 0x00000608160075b4 */ /* 0x0001e40008011000 */
[----:B0-----:R-:W-:Y:S05]  /*a780*/  @P3 BRA `(.L_x_299) ;  /* 0xfffffffc00483947 */ /* 0x001fea000383ffff */
.L_x_295:
[----:B------:R-:W-:Y:S05]  /*a790*/  BSYNC B1 ;  /* 0x0000000000017941 */ /* 0x000fea0003800000 */
.L_x_294:
[----:B------:R-:W2:Y:S01]  /*a7a0*/  LDL.64 R10, [R1] ;  /* 0x00000000010a7983 */ /* 0x000ea20000100a00 */
[----:B------:R-:W-:Y:S01]  /*a7b0*/  LOP3.LUT P4, RZ, R8, 0xff, RZ, 0xc0, !PT ;  /* 0x000000ff08ff7812 */ /* 0x000fe2000788c0ff */
[----:B------:R-:W-:Y:S01]  /*a7c0*/  VIADD R4, R7, UR40 ;  /* 0x0000002807047c36 */ /* 0x000fe20008000000 */
[----:B------:R-:W-:Y:S01]  /*a7d0*/  ULDC.64 UR4, c[0x0][0x650] ;  /* 0x0001940000047ab9 */ /* 0x000fe20000000a00 */
[----:B------:R-:W-:Y:S01]  /*a7e0*/  IMAD.U32 R7, RZ, RZ, UR40 ;  /* 0x00000028ff077e24 */ /* 0x000fe2000f8e00ff */
[----:B------:R-:W-:Y:S01]  /*a7f0*/  UISETP.GE.U32.AND UP0, UPT, UR40, 0xb, UPT ;  /* 0x0000000b2800788c */ /* 0x000fe2000bf06070 */
[----:B------:R-:W-:Y:S01]  /*a800*/  BSSY B1, `(.L_x_300) ;  /* 0x000006f000017945 */ /* 0x000fe20003800000 */
[----:B------:R-:W-:Y:S01]  /*a810*/  ISETP.GT.U32.AND P1, PT, R4, 0xa, PT ;  /* 0x0000000a0400780c */ /* 0x000fe20003f24070 */
[----:B------:R-:W-:Y:S01]  /*a820*/  IMAD.MOV.U32 R19, RZ, RZ, -0x1 ;  /* 0xffffffffff137424 */ /* 0x000fe200078e00ff */
[----:B------:R-:W-:Y:S01]  /*a830*/  PRMT R8, RZ, 0x7610, R8 ;  /* 0x00007610ff087816 */ /* 0x000fe20000000008 */
[----:B------:R-:W-:Y:S01]  /*a840*/  IMAD.MOV.U32 R22, RZ, RZ, -0x1 ;  /* 0xffffffffff167424 */ /* 0x000fe200078e00ff */
[----:B------:R-:W-:-:S02]  /*a850*/  ISETP.LT.U32.AND P1, PT, R7, 0xb, P1 ;  /* 0x0000000b0700780c */ /* 0x000fc40000f21070 */
[----:B------:R-:W-:Y:S01]  /*a860*/  PLOP3.LUT P3, PT, PT, PT, UP0, 0x80, 0x0 ;  /* 0x000000000000781c */ /* 0x000fe20003f6f008 */
[----:B------:R-:W0:Y:S01]  /*a870*/  @P4 S2R R3, SR_CgaCtaId ;  /* 0x0000000000034919 */ /* 0x000e220000008800 */
[----:B------:R-:W-:-:S04]  /*a880*/  @P4 MOV R2, 0x400 ;  /* 0x0000040000024802 */ /* 0x000fc80000000f00 */
[----:B0-----:R-:W-:Y:S01]  /*a890*/  @P4 LEA R5, R3, R2, 0x18 ;  /* 0x0000000203054211 */ /* 0x001fe200078ec0ff */
[----:B------:R-:W-:-:S03]  /*a8a0*/  IMAD.WIDE.U32 R2, R4, -0x45d1745d, RZ ;  /* 0xba2e8ba304027825 */ /* 0x000fc600078e00ff */
[----:B------:R0:W-:Y:S01]  /*a8b0*/  @P4 SYNCS.ARRIVE.TRANS64.A1T0 RZ, [R5+URZ+0xe8], RZ ;  /* 0x0000e8ff05ff49a7 */ /* 0x0001e2000810003f */
[----:B------:R-:W-:Y:S01]  /*a8c0*/  IMAD.MOV.U32 R2, RZ, RZ, -0x1 ;  /* 0xffffffffff027424 */ /* 0x000fe200078e00ff */
[----:B0-----:R-:W-:Y:S02]  /*a8d0*/  SHF.R.U32.HI R5, RZ, 0x3, R3 ;  /* 0x00000003ff057819 */ /* 0x001fe40000011603 */
[----:B------:R-:W-:-:S03]  /*a8e0*/  SEL R3, RZ, 0x1, !P1 ;  /* 0x00000001ff037807 */ /* 0x000fc60004800000 */
[----:B------:R-:W-:Y:S01]  /*a8f0*/  IMAD R7, R5, -0xb, R4 ;  /* 0xfffffff505077824 */ /* 0x000fe200078e0204 */
[----:B------:R-:W-:Y:S02]  /*a900*/  LOP3.LUT R0, R0, R3, RZ, 0x3c, !PT ;  /* 0x0000000300007212 */ /* 0x000fe400078e3cff */
[----:B------:R-:W-:Y:S02]  /*a910*/  PRMT R3, RZ, 0x7610, R3 ;  /* 0x00007610ff037816 */ /* 0x000fe40000000003 */
[----:B------:R-:W-:Y:S02]  /*a920*/  @P3 LOP3.LUT R0, R0, 0x1, R5, 0x78, !PT ;  /* 0x0000000100003812 */ /* 0x000fe400078e7805 */
[----:B--2---:R-:W-:-:S04]  /*a930*/  IADD3 R18, P4, R18, R10, RZ ;  /* 0x0000000a12127210 */ /* 0x004fc80007f9e0ff */
[----:B------:R-:W-:Y:S01]  /*a940*/  ISETP.GE.U32.AND P1, PT, R18, UR4, PT ;  /* 0x0000000412007c0c */ /* 0x000fe2000bf26070 */
[----:B------:R-:W-:-:S05]  /*a950*/  IMAD.X R17, R17, 0x1, R23, P4 ;  /* 0x0000000111117824 */ /* 0x000fca00020e0617 */
[----:B------:R-:W-:-:S13]  /*a960*/  ISETP.GE.U32.AND.EX P1, PT, R17, UR5, PT, P1 ;  /* 0x0000000511007c0c */ /* 0x000fda000bf26110 */
[----:B------:R-:W-:Y:S05]  /*a970*/  @P1 BRA `(.L_x_301) ;  /* 0x00000004005c1947 */ /* 0x000fea0003800000 */
[----:B------:R-:W0:Y:S01]  /*a980*/  S2R R11, SR_CTAID.X ;  /* 0x00000000000b7919 */ /* 0x000e220000002500 */
[----:B------:R-:W-:Y:S01]  /*a990*/  ULDC.64 UR4, c[0x0][0x628] ;  /* 0x00018a0000047ab9 */ /* 0x000fe20000000a00 */
[----:B------:R-:W1:Y:S01]  /*a9a0*/  LDC R12, c[0x0][0x144] ;  /* 0x00005100ff0c7b82 */ /* 0x000e620000000800 */
[----:B------:R-:W-:Y:S01]  /*a9b0*/  ISETP.NE.U32.AND P1, PT, RZ, UR4, PT ;  /* 0x00000004ff007c0c */ /* 0x000fe2000bf25070 */
[----:B------:R-:W2:Y:S01]  /*a9c0*/  S2R R9, SR_CTAID.Y ;  /* 0x0000000000097919 */ /* 0x000ea20000002600 */
[----:B------:R-:W-:Y:S01]  /*a9d0*/  ULDC UR6, c[0x0][0x150] ;  /* 0x0000540000067ab9 */ /* 0x000fe20000000800 */
[----:B------:R-:W-:Y:S01]  /*a9e0*/  ULDC UR7, c[0x0][0x630] ;  /* 0x00018c0000077ab9 */ /* 0x000fe20000000800 */
[----:B------:R-:W-:Y:S01]  /*a9f0*/  ISETP.NE.AND.EX P1, PT, RZ, UR5, PT, P1 ;  /* 0x00000005ff007c0c */ /* 0x000fe2000bf25310 */
[----:B------:R-:W-:Y:S01]  /*aa00*/  IMAD.MOV.U32 R2, RZ, RZ, R18 ;  /* 0x000000ffff027224 */ /* 0x000fe200078e0012 */
[----:B0-----:R-:W-:-:S05]  /*aa10*/  I2FP.F32.U32 R3, R11 ;  /* 0x0000000b00037245 */ /* 0x001fca0000201000 */
[----:B------:R-:W-:Y:S01]  /*aa20*/  FMUL R14, R3, UR6 ;  /* 0x00000006030e7c20 */ /* 0x000fe20008400000 */
[----:B------:R-:W-:-:S05]  /*aa30*/  IMAD.MOV.U32 R3, RZ, RZ, R17 ;  /* 0x000000ffff037224 */ /* 0x000fca00078e0011 */
[----:B--2---:R-:W-:Y:S05]  /*aa40*/  @!P1 BRA `(.L_x_302) ;  /* 0x0000000000289947 */ /* 0x004fea0003800000 */
[----:B------:R-:W-:Y:S02]  /*aa50*/  ULDC UR6, c[0x0][0x634] ;  /* 0x00018d0000067ab9 */ /* 0x000fe40000000800 */
[----:B------:R-:W-:-:S05]  /*aa60*/  IADD3 R3, P1, R18, UR6, RZ ;  /* 0x0000000612037c10 */ /* 0x000fca000ff3e0ff */
[----:B------:R-:W-:-:S04]  /*aa70*/  IMAD.X R13, RZ, RZ, R17, P1 ;  /* 0x000000ffff0d7224 */ /* 0x000fc800008e0611 */
[----:B------:R-:W-:-:S04]  /*aa80*/  IMAD.WIDE.U32 R4, R13, UR4, RZ ;  /* 0x000000040d047c25 */ /* 0x000fc8000f8e00ff */
[----:B------:R-:W-:-:S04]  /*aa90*/  IMAD.WIDE.U32 R4, P1, R3, UR5, R4 ;  /* 0x0000000503047c25 */ /* 0x000fc8000f820004 */
[----:B------:R-:W-:-:S04]  /*aaa0*/  IMAD.WIDE.U32 R2, R3, UR4, RZ ;  /* 0x0000000403027c25 */ /* 0x000fc8000f8e00ff */
[----:B------:R-:W-:Y:S01]  /*aab0*/  IMAD.MOV.U32 R2, RZ, RZ, R5 ;  /* 0x000000ffff027224 */ /* 0x000fe200078e0005 */
[----:B------:R-:W-:Y:S01]  /*aac0*/  IADD3 RZ, P3, R3, R4, RZ ;  /* 0x0000000403ff7210 */ /* 0x000fe20007f7e0ff */
[----:B------:R-:W-:-:S04]  /*aad0*/  IMAD.X R3, RZ, RZ, RZ, P1 ;  /* 0x000000ffff037224 */ /* 0x000fc800008e06ff */
[----:B------:R-:W-:-:S08]  /*aae0*/  IMAD.WIDE.U32.X R2, R13, UR5, R2, P3 ;  /* 0x000000050d027c25 */ /* 0x000fd000098e0402 */
.L_x_302:
[--C-:B------:R-:W-:Y:S01]  /*aaf0*/  SHF.R.U64 R10, R2, UR7, R3.reuse ;  /* 0x00000007020a7c19 */ /* 0x100fe20008001203 */
[----:B------:R-:W0:Y:S01]  /*ab00*/  F2I.U32.TRUNC.NTZ R14, R14 ;  /* 0x0000000e000e7305 */ /* 0x000e22000020f000 */
[----:B------:R-:W-:Y:S01]  /*ab10*/  SHF.R.U32.HI R2, RZ, UR7, R3 ;  /* 0x00000007ff027c19 */ /* 0x000fe20008011603 */
[----:B------:R-:W-:Y:S01]  /*ab20*/  ULDC.64 UR4, c[0x0][0x620] ;  /* 0x0001880000047ab9 */ /* 0x000fe20000000a00 */
[----:B------:R-:W-:Y:S01]  /*ab30*/  IADD3 R5, P1, RZ, -R10, RZ ;  /* 0x8000000aff057210 */ /* 0x000fe20007f3e0ff */
[----:B------:R-:W-:Y:S01]  /*ab40*/  IMAD.MOV.U32 R3, RZ, RZ, R17 ;  /* 0x000000ffff037224 */ /* 0x000fe200078e0011 */
[----:B------:R-:W-:-:S03]  /*ab50*/  ULDC.64 UR6, c[0x0][0x640] ;  /* 0x0001900000067ab9 */ /* 0x000fc60000000a00 */
[----:B------:R-:W-:Y:S01]  /*ab60*/  IMAD.X R2, RZ, RZ, ~R2, P1 ;  /* 0x000000ffff027224 */ /* 0x000fe200008e0e02 */
[----:B------:R-:W-:-:S03]  /*ab70*/  ISETP.NE.U32.AND P1, PT, RZ, UR6, PT ;  /* 0x00000006ff007c0c */ /* 0x000fc6000bf25070 */
[----:B------:R-:W-:Y:S01]  /*ab80*/  IMAD R4, R2, UR4, RZ ;  /* 0x0000000402047c24 */ /* 0x000fe2000f8e02ff */
[----:B------:R-:W-:Y:S01]  /*ab90*/  ISETP.NE.AND.EX P1, PT, RZ, UR7, PT, P1 ;  /* 0x00000007ff007c0c */ /* 0x000fe2000bf25310 */
[----:B------:R-:W-:-:S04]  /*aba0*/  IMAD.MOV.U32 R2, RZ, RZ, R18 ;  /* 0x000000ffff027224 */ /* 0x000fc800078e0012 */
[----:B------:R-:W-:Y:S01]  /*abb0*/  IMAD.WIDE.U32 R2, R5, UR4, R2 ;  /* 0x0000000405027c25 */ /* 0x000fe2000f8e0002 */
[----:B------:R-:W-:-:S03]  /*abc0*/  ULDC UR4, c[0x0][0x618] ;  /* 0x0001860000047ab9 */ /* 0x000fc60000000800 */
[----:B------:R-:W-:Y:S01]  /*abd0*/  IMAD R5, R5, UR5, R4 ;  /* 0x0000000505057c24 */ /* 0x000fe2000f8e0204 */
[----:B------:R-:W-:Y:S01]  /*abe0*/  ULDC UR5, c[0x0][0x154] ;  /* 0x0000550000057ab9 */ /* 0x000fe20000000800 */
[----:B0-----:R-:W-:Y:S02]  /*abf0*/  IMAD.MOV R4, RZ, RZ, -R14 ;  /* 0x000000ffff047224 */ /* 0x001fe400078e0a0e */
[----:B------:R-:W0:Y:S01]  /*ac00*/  LDC R14, c[0x0][0x148] ;  /* 0x00005200ff0e7b82 */ /* 0x000e220000000800 */
[----:B------:R-:W-:Y:S02]  /*ac10*/  IMAD.IADD R3, R3, 0x1, R5 ;  /* 0x0000000103037824 */ /* 0x000fe400078e0205 */
[----:B-1----:R-:W-:Y:S01]  /*ac20*/  IMAD R11, R12, R4, R11 ;  /* 0x000000040c0b7224 */ /* 0x002fe200078e020b */
[----:B------:R-:W-:Y:S02]  /*ac30*/  I2FP.F32.U32 R4, R9 ;  /* 0x0000000900047245 */ /* 0x000fe40000201000 */
[----:B------:R-:W-:-:S02]  /*ac40*/  SHF.R.U64 R12, R2, UR4, R3 ;  /* 0x00000004020c7c19 */ /* 0x000fc40008001203 */
[----:B------:R-:W-:Y:S01]  /*ac50*/  SHF.R.U32.HI R3, RZ, UR4, R3 ;  /* 0x00000004ff037c19 */ /* 0x000fe20008011603 */
[----:B------:R-:W-:Y:S01]  /*ac60*/  FMUL R4, R4, UR5 ;  /* 0x0000000504047c20 */ /* 0x000fe20008400000 */
[----:B------:R-:W-:Y:S02]  /*ac70*/  ULDC UR4, c[0x0][0x608] ;  /* 0x0001820000047ab9 */ /* 0x000fe40000000800 */
[--C-:B------:R-:W-:Y:S01]  /*ac80*/  SHF.R.U64 R15, R12, UR4, R3.reuse ;  /* 0x000000040c0f7c19 */ /* 0x100fe20008001203 */
[----:B------:R1:W2:Y:S01]  /*ac90*/  F2I.U32.TRUNC.NTZ R20, R4 ;  /* 0x0000000400147305 */ /* 0x0002a2000020f000 */
[----:B------:R-:W-:Y:S01]  /*aca0*/  SHF.R.U32.HI R2, RZ, UR4, R3 ;  /* 0x00000004ff027c19 */ /* 0x000fe20008011603 */
[----:B------:R-:W-:-:S03]  /*acb0*/  ULDC UR4, c[0x0][0x658] ;  /* 0x0001960000047ab9 */ /* 0x000fc60000000800 */
[--C-:B------:R-:W-:Y:S02]  /*acc0*/  SHF.R.U64 R13, R15, UR4, R2.reuse ;  /* 0x000000040f0d7c19 */ /* 0x100fe40008001202 */
[----:B------:R-:W-:-:S03]  /*acd0*/  SHF.R.U32.HI R19, RZ, UR4, R2 ;  /* 0x00000004ff137c19 */ /* 0x000fc60008011602 */
[----:B------:R-:W-:Y:S02]  /*ace0*/  IMAD.MOV.U32 R2, RZ, RZ, R13 ;  /* 0x000000ffff027224 */ /* 0x000fe400078e000d */
[----:B------:R-:W-:Y:S01]  /*acf0*/  IMAD.MOV.U32 R3, RZ, RZ, R19 ;  /* 0x000000ffff037224 */ /* 0x000fe200078e0013 */
[----:B-1----:R-:W-:Y:S06]  /*ad00*/  @!P1 BRA `(.L_x_303) ;  /* 0x0000000000289947 */ /* 0x002fec0003800000 */
        /* <DEDUP_REMOVED lines=10> */
.L_x_303:
[----:B------:R-:W1:Y:S01]  /*adb0*/  LDC R4, c[0x0][0x65c] ;  /* 0x00019700ff047b82 */ /* 0x000e620000000800 */
[----:B------:R-:W-:Y:S01]  /*adc0*/  ULDC UR4, c[0x0][0x648] ;  /* 0x0001920000047ab9 */ /* 0x000fe20000000800 */
[----:B------:R-:W-:Y:S01]  /*add0*/  LOP3.LUT R15, R15, UR16, RZ, 0xc0, !PT ;  /* 0x000000100f0f7c12 */ /* 0x000fe2000f8ec0ff */
[----:B--2---:R-:W-:Y:S01]  /*ade0*/  IMAD.MOV R20, RZ, RZ, -R20 ;  /* 0x000000ffff147224 */ /* 0x004fe200078e0a14 */
[----:B------:R-:W-:Y:S01]  /*adf0*/  SHF.R.U64 R2, R2, UR4, R3 ;  /* 0x0000000402027c19 */ /* 0x000fe20008001203 */
[----:B------:R-:W-:Y:S01]  /*ae00*/  ULDC UR4, c[0x0][0x638] ;  /* 0x00018e0000047ab9 */ /* 0x000fe20000000800 */
[----:B------:R-:W-:Y:S01]  /*ae10*/  LOP3.LUT R12, R12, UR15, RZ, 0xc0, !PT ;  /* 0x0000000f0c0c7c12 */ /* 0x000fe2000f8ec0ff */
[----:B------:R-:W-:Y:S01]  /*ae20*/  ULDC UR5, c[0x0][0x610] ;  /* 0x0001840000057ab9 */ /* 0x000fe20000000800 */
[----:B------:R-:W-:Y:S01]  /*ae30*/  IMAD.MOV.U32 R3, RZ, RZ, 0x1 ;  /* 0x00000001ff037424 */ /* 0x000fe200078e00ff */
[----:B-1----:R-:W-:Y:S01]  /*ae40*/  ISETP.NE.AND P1, PT, R4, 0x1, PT ;  /* 0x000000010400780c */ /* 0x002fe20003f25270 */
[----:B------:R-:W-:-:S02]  /*ae50*/  IMAD.MOV R4, RZ, RZ, -R2 ;  /* 0x000000ffff047224 */ /* 0x000fc400078e0a02 */
[----:B------:R-:W-:Y:S02]  /*ae60*/  IMAD R2, R2, UR17, R15 ;  /* 0x0000001102027c24 */ /* 0x000fe4000f8e020f */
[----:B------:R-:W-:Y:S01]  /*ae70*/  IMAD R13, R4, UR4, R13 ;  /* 0x00000004040d7c24 */ /* 0x000fe2000f8e020d */
[----:B------:R-:W-:-:S07]  /*ae80*/  ULDC UR4, c[0x0][0x600] ;  /* 0x0001800000047ab9 */ /* 0x000fce0000000800 */
[----:B0-----:R-:W-:-:S04]  /*ae90*/  @P1 IMAD R11, R14, R20, R9 ;  /* 0x000000140e0b1224 */ /* 0x001fc800078e0209 */
[----:B------:R-:W-:Y:S02]  /*aea0*/  IMAD R11, R2, UR5, R11 ;  /* 0x00000005020b7c24 */ /* 0x000fe4000f8e020b */
[----:B------:R-:W-:-:S05]  /*aeb0*/  IMAD R2, R13, UR4, R12 ;  /* 0x000000040d027c24 */ /* 0x000fca000f8e020c */
[----:B------:R-:W-:Y:S02]  /*aec0*/  SEL R22, R2, R11, !P1 ;  /* 0x0000000b02167207 */ /* 0x000fe40004800000 */
[----:B------:R-:W-:Y:S01]  /*aed0*/  SEL R19, R11, R2, !P1 ;  /* 0x000000020b137207 */ /* 0x000fe20004800000 */
[----:B------:R-:W-:-:S07]  /*aee0*/  IMAD.MOV.U32 R2, RZ, RZ, R10 ;  /* 0x000000ffff027224 */ /* 0x000fce00078e000a */
.L_x_301:
[----:B------:R-:W-:Y:S05]  /*aef0*/  BSYNC B1 ;  /* 0x0000000000017941 */ /* 0x000fea0003800000 */
.L_x_300:
[----:B------:R-:W-:-:S13]  /*af00*/  LOP3.LUT P1, RZ, R3, 0xff, RZ, 0xc0, !PT ;  /* 0x000000ff03ff7812 */ /* 0x000fda000782c0ff */
[----:B------:R-:W-:Y:S05]  /*af10*/  @P1 BRA `(.L_x_304) ;  /* 0xfffffff400301947 */ /* 0x000fea000383ffff */
[----:B------:R-:W-:Y:S05]  /*af20*/  BSYNC B0 ;  /* 0x0000000000007941 */ /* 0x000fea0003800000 */
.L_x_292:
[----:B------:R-:W-:-:S03]  /*af30*/  UMOV UR4, 0xffffffff ;  /* 0xffffffff00047882 */ /* 0x000fc60000000000 */
[----:B------:R-:W-:Y:S05]  /*af40*/  BRA.DIV UR4, `(.L_x_305) ;  /* 0x0000000a043c7947 */ /* 0x000fea000b800000 */
[----:B------:R-:W-:-:S13]  /*af50*/  ELECT P6, URZ, PT ;  /* 0x00000000003f782f */ /* 0x000fda00038c0000 */
.L_x_328:
[----:B------:R-:W-:Y:S04]  /*af60*/  BSSY B0, `(.L_x_306) ;  /* 0x000006a000007945 */ /* 0x000fe80003800000 */
[----:B------:R-:W-:Y:S05]  /*af70*/  @!P6 BRA `(.L_x_307) ;  /* 0x0000000400a0e947 */ /* 0x000fea0003800000 */
[----:B------:R-:W-:-:S04]  /*af80*/  LOP3.LUT R16, R16, 0x2, RZ, 0xfc, !PT ;  /* 0x0000000210107812 */ /* 0x000fc800078efcff */
[----:B------:R-:W-:-:S13]  /*af90*/  ISETP.NE.AND P0, PT, R16, 0x3, PT ;  /* 0x000000031000780c */ /* 0x000fda0003f05270 */
[----:B------:R-:W-:Y:S05]  /*afa0*/  @!P0 BRA `(.L_x_308) ;  /* 0x0000000000048947 */ /* 0x000fea0003800000 */
[----:B------:R-:W-:Y:S01]  /*afb0*/  BPT.TRAP 0x1 ;  /* 0x000000040000795c */ /* 0x000fe20000300000 */
.L_x_308:
[----:B------:R-:W0:Y:S01]  /*afc0*/  S2R R3, SR_CgaCtaId ;  /* 0x0000000000037919 */ /* 0x000e220000008800 */
[----:B------:R-:W-:Y:S02]  /*afd0*/  MOV R2, 0x400 ;  /* 0x0000040000027802 */ /* 0x000fe40000000f00 */
[----:B------:R-:W-:Y:S02]  /*afe0*/  SHF.L.U32 R4, R0, 0x1f, RZ ;  /* 0x0000001f00047819 */ /* 0x000fe400000006ff */
[----:B0-----:R-:W-:-:S05]  /*aff0*/  LEA R2, R3, R2, 0x18 ;  /* 0x0000000203027211 */ /* 0x001fca00078ec0ff */
[----:B------:R-:W-:-:S04]  /*b000*/  VIADD R2, R2, 0x58 ;  /* 0x0000005802027836 */ /* 0x000fc80000000000 */
[C---:B------:R-:W-:Y:S02]  /*b010*/  IMAD R9, R7.reuse, 0x8, R2 ;  /* 0x0000000807097824 */ /* 0x040fe400078e0202 */
[----:B------:R-:W-:Y:S02]  /*b020*/  VIADD R7, R7, 0x1 ;  /* 0x0000000107077836 */ /* 0x000fe40000000000 */
[----:B------:R-:W0:Y:S03]  /*b030*/  SYNCS.PHASECHK.TRANS64.TRYWAIT P0, [R9+URZ], R4 ;  /* 0x00000004090075a7 */ /* 0x000e26000800017f */
[----:B------:R-:W-:-:S04]  /*b040*/  ISETP.NE.AND P1, PT, R7, 0xb, PT ;  /* 0x0000000b0700780c */ /* 0x000fc80003f25270 */
[----:B------:R-:W-:Y:S02]  /*b050*/  SEL R3, RZ, 0x1, P1 ;  /* 0x00000001ff037807 */ /* 0x000fe40000800000 */
[----:B------:R-:W-:Y:S02]  /*b060*/  SEL R7, R7, RZ, P1 ;  /* 0x000000ff07077207 */ /* 0x000fe40000800000 */
[----:B------:R-:W-:-:S03]  /*b070*/  LOP3.LUT R6, R0, R3, RZ, 0x3c, !PT ;  /* 0x0000000300067212 */ /* 0x000fc600078e3cff */
[----:B------:R-:W-:Y:S01]  /*b080*/  IMAD R8, R7, 0x8, R2 ;  /* 0x0000000807087824 */ /* 0x000fe200078e0202 */
[----:B------:R-:W-:Y:S01]  /*b090*/  SHF.L.U32 R5, R6, 0x1f, RZ ;  /* 0x0000001f06057819 */ /* 0x000fe200000006ff */
[----:B0-----:R-:W-:Y:S06]  /*b0a0*/  @!P0 BRA `(.L_x_309) ;  /* 0x0000000800048947 */ /* 0x001fec0003800000 */
.L_x_329:
[----:B------:R-:W1:Y:S01]  /*b0b0*/  SYNCS.PHASECHK.TRANS64.TRYWAIT P0, [R8+URZ], R5 ;  /* 0x00000005080075a7 */ /* 0x000e62000800017f */
[----:B------:R-:W-:-:S05]  /*b0c0*/  VIADD R0, R7, 0x1 ;  /* 0x0000000107007836 */ /* 0x000fca0000000000 */
[----:B------:R-:W-:-:S04]  /*b0d0*/  ISETP.NE.AND P1, PT, R0, 0xb, PT ;  /* 0x0000000b0000780c */ /* 0x000fc80003f25270 */
[----:B------:R-:W-:Y:S02]  /*b0e0*/  SEL R3, RZ, 0x1, P1 ;  /* 0x00000001ff037807 */ /* 0x000fe40000800000 */
[----:B------:R-:W-:Y:S02]  /*b0f0*/  SEL R7, R0, RZ, P1 ;  /* 0x000000ff00077207 */ /* 0x000fe40000800000 */
[----:B------:R-:W-:-:S03]  /*b100*/  LOP3.LUT R6, R6, R3, RZ, 0x3c, !PT ;  /* 0x0000000306067212 */ /* 0x000fc600078e3cff */
[----:B0-----:R-:W-:Y:S01]  /*b110*/  IMAD R9, R7, 0x8, R2 ;  /* 0x0000000807097824 */ /* 0x001fe200078e0202 */
[----:B------:R-:W-:Y:S01]  /*b120*/  SHF.L.U32 R4, R6, 0x1f, RZ ;  /* 0x0000001f06047819 */ /* 0x000fe200000006ff */
[----:B-1----:R-:W-:Y:S06]  /*b130*/  @!P0 BRA `(.L_x_310) ;  /* 0x0000000400f48947 */ /* 0x002fec0003800000 */
.L_x_330:
        /* <DEDUP_REMOVED lines=9> */
.L_x_331:
        /* <DEDUP_REMOVED lines=9> */
.L_x_332:
        /* <DEDUP_REMOVED lines=9> */
.L_x_333:
        /* <DEDUP_REMOVED lines=9> */
.L_x_334:
        /* <DEDUP_REMOVED lines=9> */
.L_x_335:
        /* <DEDUP_REMOVED lines=9> */
.L_x_336:
[----:B------:R-:W1:Y:S01]  /*b4a0*/  SYNCS.PHASECHK.TRANS64.TRYWAIT P0, [R9+URZ], R4 ;  /* 0x00000004090075a7 */ /* 0x000e62000800017f */
[----:B------:R-:W-:-:S05]  /*b4b0*/  VIADD R0, R7, 0x1 ;  /* 0x0000000107007836 */ /* 0x000fca0000000000 */
[----:B------:R-:W-:-:S04]  /*b4c0*/  ISETP.NE.AND P1, PT, R0, 0xb, PT ;  /* 0x0000000b0000780c */ /* 0x000fc80003f25270 */
[----:B------:R-:W-:Y:S02]  /*b4d0*/  SEL R3, RZ, 0x1, P1 ;  /* 0x00000001ff037807 */ /* 0x000fe40000800000 */
[----:B------:R-:W-:Y:S02]  /*b4e0*/  SEL R7, R0, RZ, P1 ;  /* 0x000000ff00077207 */ /* 0x000fe40000800000 */
[----:B------:R-:W-:-:S03]  /*b4f0*/  LOP3.LUT R11, R6, R3, RZ, 0x3c, !PT ;  /* 0x00000003060b7212 */ /* 0x000fc600078e3cff */
[----:B------:R-:W-:Y:S01]  /*b500*/  IMAD R6, R7, 0x8, R2 ;  /* 0x0000000807067824 */ /* 0x000fe200078e0202 */
[----:B0-----:R-:W-:Y:S01]  /*b510*/  SHF.L.U32 R5, R11, 0x1f, RZ ;  /* 0x0000001f0b057819 */ /* 0x001fe200000006ff */
[----:B-1----:R-:W-:Y:S06]  /*b520*/  @!P0 BRA `(.L_x_317) ;  /* 0x0000000400848947 */ /* 0x002fec0003800000 */
.L_x_337:
[----:B------:R-:W1:Y:S01]  /*b530*/  SYNCS.PHASECHK.TRANS64.TRYWAIT P0, [R6+URZ], R5 ;  /* 0x00000005060075a7 */ /* 0x000e62000800017f */
[----:B------:R-:W-:-:S05]  /*b540*/  VIADD R0, R7, 0x1 ;  /* 0x0000000107007836 */ /* 0x000fca0000000000 */
[----:B------:R-:W-:-:S04]  /*b550*/  ISETP.NE.AND P1, PT, R0, 0xb, PT ;  /* 0x0000000b0000780c */ /* 0x000fc80003f25270 */
[----:B0-----:R-:W-:Y:S02]  /*b560*/  SEL R4, RZ, 0x1, P1 ;  /* 0x00000001ff047807 */ /* 0x001fe40000800000 */
[----:B------:R-:W-:Y:S02]  /*b570*/  SEL R3, R0, RZ, P1 ;  /* 0x000000ff00037207 */ /* 0x000fe40000800000 */
[----:B------:R-:W-:Y:S01]  /*b580*/  LOP3.LUT R0, R11, R4, RZ, 0x3c, !PT ;  /* 0x000000040b007212 */ /* 0x000fe200078e3cff */
[----:B-1----:R-:W-:Y:S06]  /*b590*/  @!P0 BRA `(.L_x_318) ;  /* 0x00000004007c8947 */ /* 0x002fec0003800000 */
.L_x_338:
[----:B------:R-:W-:Y:S01]  /*b5a0*/  IMAD R3, R3, 0x8, R2 ;  /* 0x0000000803037824 */ /* 0x000fe200078e0202 */
[----:B------:R-:W-:-:S07]  /*b5b0*/  SHF.L.U32 R0, R0, 0x1f, RZ ;  /* 0x0000001f00007819 */ /* 0x000fce00000006ff */
.L_x_319:
[----:B-1----:R1:W2:Y:S02]  /*b5c0*/  SYNCS.PHASECHK.TRANS64.TRYWAIT P0, [R3+URZ], R0 ;  /* 0x00000000030075a7 */ /* 0x0022a4000800017f */
[----:B--2---:R-:W-:Y:S05]  /*b5d0*/  @!P0 NANOSLEEP.SYNCS 0x989680 ;  /* 0x009896800000895d */ /* 0x004fea0003900000 */
[----:B------:R-:W2:Y:S02]  /*b5e0*/  @!P0 SYNCS.PHASECHK.TRANS64 P0, [R3+URZ], R0 ;  /* 0x00000000030085a7 */ /* 0x000ea4000800007f */
[----:B--2---:R-:W-:Y:S05]  /*b5f0*/  @!P0 BRA `(.L_x_319) ;  /* 0xfffffffc00f08947 */ /* 0x004fea000383ffff */
.L_x_307:
[----:B------:R-:W-:Y:S05]  /*b600*/  BSYNC B0 ;  /* 0x0000000000007941 */ /* 0x000fea0003800000 */
.L_x_306:
[----:B------:R-:W-:Y:S05]  /*b610*/  EXIT ;  /* 0x000000000000794d */ /* 0x000fea0003800000 */
.L_x_16:
[----:B-1----:R1:W2:Y:S02]  /*b620*/  SYNCS.PHASECHK.TRANS64.TRYWAIT P0, [R159+URZ], R0 ;  /* 0x000000009f0075a7 */ /* 0x0022a4000800017f */
[----:B--2---:R-:W-:Y:S05]  /*b630*/  @!P0 NANOSLEEP.SYNCS 0x989680 ;  /* 0x009896800000895d */ /* 0x004fea0003900000 */
[----:B------:R-:W2:Y:S02]  /*b640*/  @!P0 SYNCS.PHASECHK.TRANS64 P0, [R159+URZ], R0 ;  /* 0x000000009f0085a7 */ /* 0x000ea4000800007f */
[----:B--2---:R-:W-:Y:S05]  /*b650*/  @!P0 BRA `(.L_x_16) ;  /* 0xfffffffc00f08947 */ /* 0x004fea000383ffff */
[----:B------:R-:W-:Y:S05]  /*b660*/  BRA `(.L_x_320) ;  /* 0xffffff5c00c87947 */ /* 0x000fea000383ffff */
.L_x_21:
[----:B--2---:R2:W3:Y:S02]  /*b670*/  SYNCS.PHASECHK.TRANS64.TRYWAIT P1, [R3+URZ], R0 ;  /* 0x00000000030075a7 */ /* 0x0044e4000802017f */
[----:B---3--:R-:W-:Y:S05]  /*b680*/  @!P1 NANOSLEEP.SYNCS 0x989680 ;  /* 0x009896800000995d */ /* 0x008fea0003900000 */
[----:B------:R-:W3:Y:S02]  /*b690*/  @!P1 SYNCS.PHASECHK.TRANS64 P1, [R3+URZ], R0 ;  /* 0x00000000030095a7 */ /* 0x000ee4000802007f */
[----:B---3--:R-:W-:Y:S05]  /*b6a0*/  @!P1 BRA `(.L_x_21) ;  /* 0xfffffffc00f09947 */ /* 0x008fea000383ffff */
[----:B------:R-:W-:Y:S05]  /*b6b0*/  BRA `(.L_x_20) ;  /* 0xffffff6000347947 */ /* 0x000fea000383ffff */
.L_x_26:
[----:B--2---:R-:W-:-:S04]  /*b6c0*/  IMAD.U32 R4, RZ, RZ, UR4 ;  /* 0x00000004ff047e24 */ /* 0x004fc8000f8e00ff */
[----:B------:R2:W3:Y:S03]  /*b6d0*/  SYNCS.PHASECHK.TRANS64.TRYWAIT P1, [R4+URZ], R3 ;  /* 0x00000003040075a7 */ /* 0x0004e6000802017f */
[----:B---3--:R-:W-:Y:S05]  /*b6e0*/  @!P1 NANOSLEEP.SYNCS 0x989680 ;  /* 0x009896800000995d */ /* 0x008fea0003900000 */
[----:B------:R-:W3:Y:S02]  /*b6f0*/  @!P1 SYNCS.PHASECHK.TRANS64 P1, [R4+URZ], R3 ;  /* 0x00000003040095a7 */ /* 0x000ee4000802007f */
[----:B---3--:R-:W-:Y:S05]  /*b700*/  @!P1 BRA `(.L_x_26) ;  /* 0xfffffffc00ec9947 */ /* 0x008fea000383ffff */
[----:B------:R-:W-:Y:S05]  /*b710*/  BRA `(.L_x_25) ;  /* 0xffffff6000c87947 */ /* 0x000fea000383ffff */
.L_x_32:
[----:B-1----:R1:W2:Y:S02]  /*b720*/  SYNCS.PHASECHK.TRANS64.TRYWAIT P0, [R159+URZ+0x10], R0 ;  /* 0x000010009f0075a7 */ /* 0x0022a4000800017f */
[----:B--2---:R-:W-:Y:S05]  /*b730*/  @!P0 NANOSLEEP.SYNCS 0x989680 ;  /* 0x009896800000895d */ /* 0x004fea0003900000 */
[----:B------:R-:W2:Y:S02]  /*b740*/  @!P0 SYNCS.PHASECHK.TRANS64 P0, [R159+URZ+0x10], R0 ;  /* 0x000010009f0085a7 */ /* 0x000ea4000800007f */
[----:B--2---:R-:W-:Y:S05]  /*b750*/  @!P0 BRA `(.L_x_32) ;  /* 0xfffffffc00f08947 */ /* 0x004fea000383ffff */
[----:B------:R-:W-:Y:S05]  /*b760*/  BRA `(.L_x_321) ;  /* 0xffffff6400c47947 */ /* 0x000fea000383ffff */
.L_x_293:
[----:B------:R-:W-:Y:S01]  /*b770*/  BSSY B1, `(.L_x_322) ;  /* 0x0000006000017945 */ /* 0x000fe20003800000 */
[----:B------:R-:W-:-:S07]  /*b780*/  IMAD.MOV.U32 R15, RZ, RZ, -0x1 ;  /* 0xffffffffff0f7424 */ /* 0x000fce00078e00ff */
[----:B-----5:R-:W-:Y:S05]  /*b790*/  WARPSYNC.COLLECTIVE R15, `(.L_x_323) ;  /* 0x000000000f0c7348 */ /* 0x020fea0003c00000 */
[----:B------:R-:W-:Y:S02]  /*b7a0*/  ELECT P6, UR62, PT ;  /* 0x00000000003e782f */ /* 0x000fe400038c0000 */
[----:B------:R-:W-:Y:S01]  /*b7b0*/  MOV R14, UR62 ;  /* 0x0000003e000e7c02 */ /* 0x000fe20008000f00 */
[----:B-----5:R-:W-:Y:S10]  /*b7c0*/  ENDCOLLECTIVE ;  /* 0x000000000000791b */ /* 0x020ff40003800000 */
.L_x_323:
[----:B------:R-:W-:Y:S05]  /*b7d0*/  BSYNC B1 ;  /* 0x0000000000017941 */ /* 0x000fea0003800000 */
.L_x_322:
[----:B------:R-:W-:Y:S05]  /*b7e0*/  BRA `(.L_x_324) ;  /* 0xffffffec00087947 */ /* 0x000fea000383ffff */
.L_x_296:
[----:B0-----:R0:W1:Y:S02]  /*b7f0*/  SYNCS.PHASECHK.TRANS64.TRYWAIT P1, [R10+URZ+0x58], R5 ;  /* 0x000058050a0075a7 */ /* 0x001064000802017f */
[----:B-1----:R-:W-:Y:S05]  /*b800*/  @!P1 NANOSLEEP.SYNCS 0x989680 ;  /* 0x009896800000995d */ /* 0x002fea0003900000 */
[----:B------:R-:W1:Y:S02]  /*b810*/  @!P1 SYNCS.PHASECHK.TRANS64 P1, [R10+URZ+0x58], R5 ;  /* 0x000058050a0095a7 */ /* 0x000e64000802007f */
[----:B-1----:R-:W-:Y:S05]  /*b820*/  @!P1 BRA `(.L_x_296) ;  /* 0xfffffffc00f09947 */ /* 0x002fea000383ffff */
[----:B------:R-:W-:Y:S05]  /*b830*/  BRA `(.L_x_325) ;  /* 0xffffffec003c7947 */ /* 0x000fea000383ffff */
.L_x_305:
[----:B------:R-:W-:Y:S01]  /*b840*/  BSSY B0, `(.L_x_326) ;  /* 0x0000006000007945 */ /* 0x000fe20003800000 */
[----:B------:R-:W-:-:S07]  /*b850*/  IMAD.MOV.U32 R15, RZ, RZ, -0x1 ;  /* 0xffffffffff0f7424 */ /* 0x000fce00078e00ff */
[----:B-----5:R-:W-:Y:S05]  /*b860*/  WARPSYNC.COLLECTIVE R15, `(.L_x_327) ;  /* 0x000000000f0c7348 */ /* 0x020fea0003c00000 */
[----:B------:R-:W-:Y:S02]  /*b870*/  ELECT P6, UR62, PT ;  /* 0x00000000003e782f */ /* 0x000fe400038c0000 */
[----:B------:R-:W-:Y:S01]  /*b880*/  MOV R14, UR62 ;  /* 0x0000003e000e7c02 */ /* 0x000fe20008000f00 */
[----:B-----5:R-:W-:Y:S10]  /*b890*/  ENDCOLLECTIVE ;  /* 0x000000000000791b */ /* 0x020ff40003800000 */
.L_x_327:
[----:B------:R-:W-:Y:S05]  /*b8a0*/  BSYNC B0 ;  /* 0x0000000000007941 */ /* 0x000fea0003800000 */
.L_x_326:
[----:B------:R-:W-:Y:S05]  /*b8b0*/  BRA `(.L_x_328) ;  /* 0xfffffff400a87947 */ /* 0x000fea000383ffff */
.L_x_309:
[----:B0-----:R0:W1:Y:S02]  /*b8c0*/  SYNCS.PHASECHK.TRANS64.TRYWAIT P0, [R9+URZ], R4 ;  /* 0x00000004090075a7 */ /* 0x001064000800017f */
[----:B-1----:R-:W-:Y:S05]  /*b8d0*/  @!P0 NANOSLEEP.SYNCS 0x989680 ;  /* 0x009896800000895d */ /* 0x002fea0003900000 */
[----:B------:R-:W1:Y:S02]  /*b8e0*/  @!P0 SYNCS.PHASECHK.TRANS64 P0, [R9+URZ], R4 ;  /* 0x00000004090085a7 */ /* 0x000e64000800007f */
[----:B-1----:R-:W-:Y:S05]  /*b8f0*/  @!P0 BRA `(.L_x_309) ;  /* 0xfffffffc00f08947 */ /* 0x002fea000383ffff */
[----:B------:R-:W-:Y:S05]  /*b900*/  BRA `(.L_x_329) ;  /* 0xfffffff400e87947 */ /* 0x000fea000383ffff */
.L_x_310:
[----:B0-----:R0:W1:Y:S02]  /*b910*/  SYNCS.PHASECHK.TRANS64.TRYWAIT P0, [R8+URZ], R5 ;  /* 0x00000005080075a7 */ /* 0x001064000800017f */
[----:B-1----:R-:W-:Y:S05]  /*b920*/  @!P0 NANOSLEEP.SYNCS 0x989680 ;  /* 0x009896800000895d */ /* 0x002fea0003900000 */
[----:B------:R-:W1:Y:S02]  /*b930*/  @!P0 SYNCS.PHASECHK.TRANS64 P0, [R8+URZ], R5 ;  /* 0x00000005080085a7 */ /* 0x000e64000800007f */
[----:B-1----:R-:W-:Y:S05]  /*b940*/  @!P0 BRA `(.L_x_310) ;  /* 0xfffffffc00f08947 */ /* 0x002fea000383ffff */
[----:B------:R-:W-:Y:S05]  /*b950*/  BRA `(.L_x_330) ;  /* 0xfffffff400f87947 */ /* 0x000fea000383ffff */
.L_x_311:
[----:B0-----:R0:W1:Y:S02]  /*b960*/  SYNCS.PHASECHK.TRANS64.TRYWAIT P0, [R9+URZ], R4 ;  /* 0x00000004090075a7 */ /* 0x001064000800017f */
[----:B-1----:R-:W-:Y:S05]  /*b970*/  @!P0 NANOSLEEP.SYNCS 0x989680 ;  /* 0x009896800000895d */ /* 0x002fea0003900000 */
[----:B------:R-:W1:Y:S02]  /*b980*/  @!P0 SYNCS.PHASECHK.TRANS64 P0, [R9+URZ], R4 ;  /* 0x00000004090085a7 */ /* 0x000e64000800007f */
[----:B-1----:R-:W-:Y:S05]  /*b990*/  @!P0 BRA `(.L_x_311) ;  /* 0xfffffffc00f08947 */ /* 0x002fea000383ffff */
[----:B------:R-:W-:Y:S05]  /*b9a0*/  BRA `(.L_x_331) ;  /* 0xfffffff800087947 */ /* 0x000fea000383ffff */
.L_x_312:
[----:B0-----:R0:W1:Y:S02]  /*b9b0*/  SYNCS.PHASECHK.TRANS64.TRYWAIT P0, [R8+URZ], R5 ;  /* 0x00000005080075a7 */ /* 0x001064000800017f */
[----:B-1----:R-:W-:Y:S05]  /*b9c0*/  @!P0 NANOSLEEP.SYNCS 0x989680 ;  /* 0x009896800000895d */ /* 0x002fea0003900000 */
[----:B------:R-:W1:Y:S02]  /*b9d0*/  @!P0 SYNCS.PHASECHK.TRANS64 P0, [R8+URZ], R5 ;  /* 0x00000005080085a7 */ /* 0x000e64000800007f */
[----:B-1----:R-:W-:Y:S05]  /*b9e0*/  @!P0 BRA `(.L_x_312) ;  /* 0xfffffffc00f08947 */ /* 0x002fea000383ffff */
[----:B------:R-:W-:Y:S05]  /*b9f0*/  BRA `(.L_x_332) ;  /* 0xfffffff800187947 */ /* 0x000fea000383ffff */
.L_x_313:
[----:B0-----:R0:W1:Y:S02]  /*ba00*/  SYNCS.PHASECHK.TRANS64.TRYWAIT P0, [R9+URZ], R4 ;  /* 0x00000004090075a7 */ /* 0x001064000800017f */
[----:B-1----:R-:W-:Y:S05]  /*ba10*/  @!P0 NANOSLEEP.SYNCS 0x989680 ;  /* 0x009896800000895d */ /* 0x002fea0003900000 */
[----:B------:R-:W1:Y:S02]  /*ba20*/  @!P0 SYNCS.PHASECHK.TRANS64 P0, [R9+URZ], R4 ;  /* 0x00000004090085a7 */ /* 0x000e64000800007f */
[----:B-1----:R-:W-:Y:S05]  /*ba30*/  @!P0 BRA `(.L_x_313) ;  /* 0xfffffffc00f08947 */ /* 0x002fea000383ffff */
[----:B------:R-:W-:Y:S05]  /*ba40*/  BRA `(.L_x_333) ;  /* 0xfffffff800287947 */ /* 0x000fea000383ffff */
.L_x_314:
[----:B0-----:R0:W1:Y:S02]  /*ba50*/  SYNCS.PHASECHK.TRANS64.TRYWAIT P0, [R8+URZ], R5 ;  /* 0x00000005080075a7 */ /* 0x001064000800017f */
[----:B-1----:R-:W-:Y:S05]  /*ba60*/  @!P0 NANOSLEEP.SYNCS 0x989680 ;  /* 0x009896800000895d */ /* 0x002fea0003900000 */
[----:B------:R-:W1:Y:S02]  /*ba70*/  @!P0 SYNCS.PHASECHK.TRANS64 P0, [R8+URZ], R5 ;  /* 0x00000005080085a7 */ /* 0x000e64000800007f */
[----:B-1----:R-:W-:Y:S05]  /*ba80*/  @!P0 BRA `(.L_x_314) ;  /* 0xfffffffc00f08947 */ /* 0x002fea000383ffff */
[----:B------:R-:W-:Y:S05]  /*ba90*/  BRA `(.L_x_334) ;  /* 0xfffffff800387947 */ /* 0x000fea000383ffff */
.L_x_315:
[----:B0-----:R0:W1:Y:S02]  /*baa0*/  SYNCS.PHASECHK.TRANS64.TRYWAIT P0, [R9+URZ], R4 ;  /* 0x00000004090075a7 */ /* 0x001064000800017f */
[----:B-1----:R-:W-:Y:S05]  /*bab0*/  @!P0 NANOSLEEP.SYNCS 0x989680 ;  /* 0x009896800000895d */ /* 0x002fea0003900000 */
[----:B------:R-:W1:Y:S02]  /*bac0*/  @!P0 SYNCS.PHASECHK.TRANS64 P0, [R9+URZ], R4 ;  /* 0x00000004090085a7 */ /* 0x000e64000800007f */
[----:B-1----:R-:W-:Y:S05]  /*bad0*/  @!P0 BRA `(.L_x_315) ;  /* 0xfffffffc00f08947 */ /* 0x002fea000383ffff */
[----:B------:R-:W-:Y:S05]  /*bae0*/  BRA `(.L_x_335) ;  /* 0xfffffff800487947 */ /* 0x000fea000383ffff */
.L_x_316:
[----:B0-----:R0:W1:Y:S02]  /*baf0*/  SYNCS.PHASECHK.TRANS64.TRYWAIT P0, [R8+URZ], R5 ;  /* 0x00000005080075a7 */ /* 0x001064000800017f */
[----:B-1----:R-:W-:Y:S05]  /*bb00*/  @!P0 NANOSLEEP.SYNCS 0x989680 ;  /* 0x009896800000895d */ /* 0x002fea0003900000 */
[----:B------:R-:W1:Y:S02]  /*bb10*/  @!P0 SYNCS.PHASECHK.TRANS64 P0, [R8+URZ], R5 ;  /* 0x00000005080085a7 */ /* 0x000e64000800007f */
[----:B-1----:R-:W-:Y:S05]  /*bb20*/  @!P0 BRA `(.L_x_316) ;  /* 0xfffffffc00f08947 */ /* 0x002fea000383ffff */
[----:B------:R-:W-:Y:S05]  /*bb30*/  BRA `(.L_x_336) ;  /* 0xfffffff800587947 */ /* 0x000fea000383ffff */
.L_x_317:
[----:B0-----:R0:W1:Y:S02]  /*bb40*/  SYNCS.PHASECHK.TRANS64.TRYWAIT P0, [R9+URZ], R4 ;  /* 0x00000004090075a7 */ /* 0x001064000800017f */
[----:B-1----:R-:W-:Y:S05]  /*bb50*/  @!P0 NANOSLEEP.SYNCS 0x989680 ;  /* 0x009896800000895d */ /* 0x002fea0003900000 */
[----:B------:R-:W1:Y:S02]  /*bb60*/  @!P0 SYNCS.PHASECHK.TRANS64 P0, [R9+URZ], R4 ;  /* 0x00000004090085a7 */ /* 0x000e64000800007f */
[----:B-1----:R-:W-:Y:S05]  /*bb70*/  @!P0 BRA `(.L_x_317) ;  /* 0xfffffffc00f08947 */ /* 0x002fea000383ffff */
[----:B------:R-:W-:Y:S05]  /*bb80*/  BRA `(.L_x_337) ;  /* 0xfffffff800687947 */ /* 0x000fea000383ffff */
.L_x_318:
[----:B0-----:R0:W1:Y:S02]  /*bb90*/  SYNCS.PHASECHK.TRANS64.TRYWAIT P0, [R6+URZ], R5 ;  /* 0x00000005060075a7 */ /* 0x001064000800017f */
[----:B-1----:R-:W-:Y:S05]  /*bba0*/  @!P0 NANOSLEEP.SYNCS 0x989680 ;  /* 0x009896800000895d */ /* 0x002fea0003900000 */
[----:B------:R-:W1:Y:S02]  /*bbb0*/  @!P0 SYNCS.PHASECHK.TRANS64 P0, [R6+URZ], R5 ;  /* 0x00000005060085a7 */ /* 0x000e64000800007f */
[----:B-1----:R-:W-:Y:S05]  /*bbc0*/  @!P0 BRA `(.L_x_318) ;  /* 0xfffffffc00f08947 */ /* 0x002fea000383ffff */
[----:B------:R-:W-:Y:S05]  /*bbd0*/  BRA `(.L_x_338) ;  /* 0xfffffff800707947 */ /* 0x000fea000383ffff */
.L_x_339:
[----:B------:R-:W-:-:S00]  /*bbe0*/  BRA `(.L_x_339) ;  /* 0xfffffffc00fc7947 */ /* 0x000fc0000383ffff */
[----:B------:R-:W-:-:S00]  /*bbf0*/  NOP ;  /* 0x0000000000007918 */ /* 0x000fc00000000000 */
        /* <DEDUP_REMOVED lines=8> */
.L_x_340:


//--------------------- .nv.global.init           --------------------------
	.section	.nv.global.init,"aw",@progbits
.nv.global.init:
	.type		$str$22,@object
	.size		$str$22,($str$23 - $str$22)
$str$22:
        /*0000*/ 	.byte	0x6b, 0x5f, 0x74, 0x69, 0x6c, 0x65, 0x5f, 0x63, 0x6f, 0x75, 0x6e, 0x74, 0x20, 0x3e, 0x3d, 0x20
        /*0010*/ 	.byte	0x31, 0x00
	.type		$str$23,@object
	.size		$str$23,(__unnamed_1 - $str$23)
$str$23:
        /*0012*/ 	.byte	0x2f, 0x74, 0x6d, 0x70, 0x2f, 0x63, 0x75, 0x74, 0x6c, 0x61, 0x73, 0x73, 0x5f, 0x73, 0x77, 0x65
        /*0022*/ 	.byte	0x65, 0x70, 0x5f, 0x73, 0x72, 0x63, 0x2f, 0x69, 0x6e, 0x63, 0x6c, 0x75, 0x64, 0x65, 0x2f, 0x63
        /*0032*/ 	.byte	0x75, 0x74, 0x6c, 0x61, 0x73, 0x73, 0x2f, 0x67, 0x65, 0x6d, 0x6d, 0x2f, 0x63, 0x6f, 0x6c, 0x6c
        /*0042*/ 	.byte	0x65, 0x63, 0x74, 0x69, 0x76, 0x65, 0x2f, 0x73, 0x6d, 0x39, 0x30, 0x5f, 0x6d, 0x6d, 0x61, 0x5f
        /*0052*/ 	.byte	0x74, 0x6d, 0x61, 0x5f, 0x67, 0x6d, 0x6d, 0x61, 0x5f, 0x73, 0x73, 0x5f, 0x77, 0x61, 0x72, 0x70
        /*0062*/ 	.byte	0x73, 0x70, 0x65, 0x63, 0x69, 0x61, 0x6c, 0x69, 0x7a, 0x65, 0x64, 0x2e, 0x68, 0x70, 0x70, 0x00
	.type		__unnamed_1,@object
	.size		__unnamed_1,(.L_0 - __unnamed_1)
__unnamed_1:
        /*0072*/ 	.byte	0x76, 0x6f, 0x69, 0x64, 0x20, 0x63, 0x75, 0x74, 0x6c, 0x61, 0x73, 0x73, 0x3a, 0x3a, 0x67, 0x65
        /* <DEDUP_REMOVED lines=180> */
        /*0bc2*/ 	.byte	0x79, 0x5d, 0x00
.L_0:


//--------------------- .nv.shared._ZN7cutlass13device_kernelINS_4gemm6kernel13GemmUniversalIN4cute5tupleIJiiiiEEENS1_10collective13CollectiveMmaINS1_34MainloopSm90TmaGmmaWarpSpecializedILi11ENS5_IJNS4_1CILi1EEESB_SB_EEENS1_32KernelTmaWarpSpecializedPingpongEEENS5_IJNSA_ILi64EEENSA_ILi256EEENSA_ILi32EEEEEENS_10bfloat16_tENS5_IJlSB_lEEESJ_SK_NS4_8TiledMMAINS4_8MMA_AtomIJNS4_4SM904GMMA28MMA_64x256x16_F32BF16BF16_SSILNSO_5MajorE0ELSQ_0ELNSO_7ScaleInE1ELSR_1EEEEEENS4_6LayoutISC_NS5_IJNSA_ILi0EEESV_SV_EEEEENS5_IJNS4_10UnderscoreESY_SY_EEEEENS4_13SM90_TMA_LOADENS4_14ComposedLayoutINS4_7SwizzleILi2ELi4ELi3EEENS4_18smem_ptr_flag_bitsILi16EEENSU_INS5_IJNSA_ILi8EEESH_EEENS5_IJSH_SB_EEEEEEEvNS4_8identityES11_S1B_vS1C_EENS_8epilogue10collective6detail29Sm90TmaWarpSpecializedAdapterINS1F_15DefaultEpilogueISJ_SK_SK_NS1E_6thread17LinearCombinationISJ_Li1EffLNS1J_9ScaleType4KindE0ELNS_15FloatRoundStyleE2ESJ_EENS1_15EpilogueDefaultEEEEEvvEEEEvNT_6ParamsE --------------------------
	.section	.nv.shared._ZN7cutlass13device_kernelINS_4gemm6kernel13GemmUniversalIN4cute5tupleIJiiiiEEENS1_10collective13CollectiveMmaINS1_34MainloopSm90TmaGmmaWarpSpecializedILi11ENS5_IJNS4_1CILi1EEESB_SB_EEENS1_32KernelTmaWarpSpecializedPingpongEEENS5_IJNSA_ILi64EEENSA_ILi256EEENSA_ILi32EEEEEENS_10bfloat16_tENS5_IJlSB_lEEESJ_SK_NS4_8TiledMMAINS4_8MMA_AtomIJNS4_4SM904GMMA28MMA_64x256x16_F32BF16BF16_SSILNSO_5MajorE0ELSQ_0ELNSO_7ScaleInE1ELSR_1EEEEEENS4_6LayoutISC_NS5_IJNSA_ILi0EEESV_SV_EEEEENS5_IJNS4_10UnderscoreESY_SY_EEEEENS4_13SM90_TMA_LOADENS4_14ComposedLayoutINS4_7SwizzleILi2ELi4ELi3EEENS4_18smem_ptr_flag_bitsILi16EEENSU_INS5_IJNSA_ILi8EEESH_EEENS5_IJSH_SB_EEEEEEEvNS4_8identityES11_S1B_vS1C_EENS_8epilogue10collective6detail29Sm90TmaWarpSpecializedAdapterINS1F_15DefaultEpilogueISJ_SK_SK_NS1E_6thread17LinearCombinationISJ_Li1EffLNS1J_9ScaleType4KindE0ELNS_15FloatRoundStyleE2ESJ_EENS1_15EpilogueDefaultEEEEEvvEEEEvNT_6ParamsE,"aw",@nobits
	.sectionflags	@""
	.align	16
	.zero		1024


//--------------------- .nv.shared.reserved.0     --------------------------
	.section	.nv.shared.reserved.0,"aw",@nobits
	.weak		__nv_reservedSMEM_offset_0_alias
	.size		__nv_reservedSMEM_offset_0_alias, 0, 0
	.other		__nv_reservedSMEM_offset_0_alias,@"STO_CUDA_RESERVED_SHARED STV_DEFAULT"
__nv_reservedSMEM_offset_0_alias:
	.zero		0


//--------------------- .nv.global                --------------------------
	.section	.nv.global,"aw",@nobits
.nv.global:
	.type		_ZN39_INTERNAL_c4c30f51_4_k_cu_5774be50_26094cute1_E,@object
	.size		_ZN39_INTERNAL_c4c30f51_4_k_cu_5774be50_26094cute1_E,(_ZN39_INTERNAL_c4c30f51_4_k_cu_5774be50_26094cuda3std3__45__cpo6cbeginE - _ZN39_INTERNAL_c4c30f51_4_k_cu_5774be50_26094cute1_E)
_ZN39_INTERNAL_c4c30f51_4_k_cu_5774be50_26094cute1_E:
	.zero		1
	.type		_ZN39_INTERNAL_c4c30f51_4_k_cu_5774be50_26094cuda3std3__45__cpo6cbeginE,@object
	.size		_ZN39_INTERNAL_c4c30f51_4_k_cu_5774be50_26094cuda3std3__45__cpo6cbeginE,(_ZN39_INTERNAL_c4c30f51_4_k_cu_5774be50_26094cuda3std3__48in_placeE - _ZN39_INTERNAL_c4c30f51_4_k_cu_5774be50_26094cuda3std3__45__cpo6cbeginE)
_ZN39_INTERNAL_c4c30f51_4_k_cu_5774be50_26094cuda3std3__45__cpo6cbeginE:
	.zero		1
	.type		_ZN39_INTERNAL_c4c30f51_4_k_cu_5774be50_26094cuda3std3__48in_placeE,@object
	.size		_ZN39_INTERNAL_c4c30f51_4_k_cu_5774be50_26094cuda3std3__48in_placeE,(_ZN39_INTERNAL_c4c30f51_4_k_cu_5774be50_26094cuda3std6ranges3__45__cpo9iter_moveE - _ZN39_INTERNAL_c4c30f51_4_k_cu_5774be50_26094cuda3std3__48in_placeE)
_ZN39_INTERNAL_c4c30f51_4_k_cu_5774be50_26094cuda3std3__48in_placeE:
	.zero		1
	.type		_ZN39_INTERNAL_c4c30f51_4_k_cu_5774be50_26094cuda3std6ranges3__45__cpo9iter_moveE,@object
	.size		_ZN39_INTERNAL_c4c30f51_4_k_cu_5774be50_26094cuda3std6ranges3__45__cpo9iter_moveE,(_ZN39_INTERNAL_c4c30f51_4_k_cu_5774be50_26094cuda3std3__45__cpo5beginE - _ZN39_INTERNAL_c4c30f51_4_k_cu_5774be50_26094cuda3std6ranges3__45__cpo9iter_moveE)
_ZN39_INTERNAL_c4c30f51_4_k_cu_5774be50_26094cuda3std6ranges3__45__cpo9iter_moveE:
	.zero		1
	.type		_ZN39_INTERNAL_c4c30f51_4_k_cu_5774be50_26094cuda3std3__45__cpo5beginE,@object
	.size		_ZN39_INTERNAL_c4c30f51_4_k_cu_5774be50_26094cuda3std3__45__cpo5beginE,(_ZN39_INTERNAL_c4c30f51_4_k_cu_5774be50_26094cuda3std3__441_GLOBAL__N__c4c30f51_4_k_cu_5774be50_26096ignoreE - _ZN39_INTERNAL_c4c30f51_4_k_cu_5774be50_26094cuda3std3__45__cpo5beginE)
_ZN39_INTERNAL_c4c30f51_4_k_cu_5774be50_26094cuda3std3__45__cpo5beginE:
	.zero		1
	.type		_ZN39_INTERNAL_c4c30f51_4_k_cu_5774be50_26094cuda3std3__441_GLOBAL__N__c4c30f51_4_k_cu_5774be50_26096ignoreE,@object
	.size		_ZN39_INTERNAL_c4c30f51_4_k_cu_5774be50_26094cuda3std3__441_GLOBAL__N__c4c30f51_4_k_cu_5774be50_26096ignoreE,(_ZN39_INTERNAL_c4c30f51_4_k_cu_5774be50_26094cute7productE - _ZN39_INTERNAL_c4c30f51_4_k_cu_5774be50_26094cuda3std3__441_GLOBAL__N__c4c30f51_4_k_cu_5774be50_26096ignoreE)
_ZN39_INTERNAL_c4c30f51_4_k_cu_5774be50_26094cuda3std3__441_GLOBAL__N__c4c30f51_4_k_cu_5774be50_26096ignoreE:
	.zero		1
	.type		_ZN39_INTERNAL_c4c30f51_4_k_cu_5774be50_26094cute7productE,@object
	.size		_ZN39_INTERNAL_c4c30f51_4_k_cu_5774be50_26094cute7productE,(_ZN39_INTERNAL_c4c30f51_4_k_cu_5774be50_26094cuda3std3__45__cpo3endE - _ZN39_INTERNAL_c4c30f51_4_k_cu_5774be50_26094cute7productE)
_ZN39_INTERNAL_c4c30f51_4_k_cu_5774be50_26094cute7productE:
	.zero		1
	.type		_ZN39_INTERNAL_c4c30f51_4_k_cu_5774be50_26094cuda3std3__45__cpo3endE,@object
	.size		_ZN39_INTERNAL_c4c30f51_4_k_cu_5774be50_26094cuda3std3__45__cpo3endE,(_ZN39_INTERNAL_c4c30f51_4_k_cu_5774be50_26094cuda3std3__419piecewise_constructE - _ZN39_INTERNAL_c4c30f51_4_k_cu_5774be50_26094cuda3std3__45__cpo3endE)
_ZN39_INTERNAL_c4c30f51_4_k_cu_5774be50_26094cuda3std3__45__cpo3endE:
	.zero		1
	.type		_ZN39_INTERNAL_c4c30f51_4_k_cu_5774be50_26094cuda3std3__419piecewise_constructE,@object
	.size		_ZN39_INTERNAL_c4c30f51_4_k_cu_5774be50_26094cuda3std3__419piecewise_constructE,(_ZN39_INTERNAL_c4c30f51_4_k_cu_5774be50_26094cuda3std3__45__cpo4cendE - _ZN39_INTERNAL_c4c30f51_4_k_cu_5774be50_26094cuda3std3__419piecewise_constructE)
_ZN39_INTERNAL_c4c30f51_4_k_cu_5774be50_26094cuda3std3__419piecewise_constructE:
	.zero		1
	.type		_ZN39_INTERNAL_c4c30f51_4_k_cu_5774be50_26094cuda3std3__45__cpo4cendE,@object
	.size		_ZN39_INTERNAL_c4c30f51_4_k_cu_5774be50_26094cuda3std3__45__cpo4cendE,(_ZN39_INTERNAL_c4c30f51_4_k_cu_5774be50_26094cuda3std6ranges3__45__cpo4swapE - _ZN39_INTERNAL_c4c30f51_4_k_cu_5774be50_26094cuda3std3__45__cpo4cendE)
_ZN39_INTERNAL_c4c30f51_4_k_cu_5774be50_26094cuda3std3__45__cpo4cendE:
	.zero		1
	.type		_ZN39_INTERNAL_c4c30f51_4_k_cu_5774be50_26094cuda3std6ranges3__45__cpo4swapE,@object
	.size		_ZN39_INTERNAL_c4c30f51_4_k_cu_5774be50_26094cuda3std6ranges3__45__cpo4swapE,(.L_8 - _ZN39_INTERNAL_c4c30f51_4_k_cu_5774be50_26094cuda3std6ranges3__45__cpo4swapE)
_ZN39_INTERNAL_c4c30f51_4_k_cu_5774be50_26094cuda3std6ranges3__45__cpo4swapE:
	.zero		1
.L_8:


//--------------------- .nv.constant0._ZN7cutlass13device_kernelINS_4gemm6kernel13GemmUniversalIN4cute5tupleIJiiiiEEENS1_10collective13CollectiveMmaINS1_34MainloopSm90TmaGmmaWarpSpecializedILi11ENS5_IJNS4_1CILi1EEESB_SB_EEENS1_32KernelTmaWarpSpecializedPingpongEEENS5_IJNSA_ILi64EEENSA_ILi256EEENSA_ILi32EEEEEENS_10bfloat16_tENS5_IJlSB_lEEESJ_SK_NS4_8TiledMMAINS4_8MMA_AtomIJNS4_4SM904GMMA28MMA_64x256x16_F32BF16BF16_SSILNSO_5MajorE0ELSQ_0ELNSO_7ScaleInE1ELSR_1EEEEEENS4_6LayoutISC_NS5_IJNSA_ILi0EEESV_SV_EEEEENS5_IJNS4_10UnderscoreESY_SY_EEEEENS4_13SM90_TMA_LOADENS4_14ComposedLayoutINS4_7SwizzleILi2ELi4ELi3EEENS4_18smem_ptr_flag_bitsILi16EEENSU_INS5_IJNSA_ILi8EEESH_EEENS5_IJSH_SB_EEEEEEEvNS4_8identityES11_S1B_vS1C_EENS_8epilogue10collective6detail29Sm90TmaWarpSpecializedAdapterINS1F_15DefaultEpilogueISJ_SK_SK_NS1E_6thread17LinearCombinationISJ_Li1EffLNS1J_9ScaleType4KindE0ELNS_15FloatRoundStyleE2ESJ_EENS1_15EpilogueDefaultEEEEEvvEEEEvNT_6ParamsE --------------------------
	.section	.nv.constant0._ZN7cutlass13device_kernelINS_4gemm6kernel13GemmUniversalIN4cute5tupleIJiiiiEEENS1_10collective13CollectiveMmaINS1_34MainloopSm90TmaGmmaWarpSpecializedILi11ENS5_IJNS4_1CILi1EEESB_SB_EEENS1_32KernelTmaWarpSpecializedPingpongEEENS5_IJNSA_ILi64EEENSA_ILi256EEENSA_ILi32EEEEEENS_10bfloat16_tENS5_IJlSB_lEEESJ_SK_NS4_8TiledMMAINS4_8MMA_AtomIJNS4_4SM904GMMA28MMA_64x256x16_F32BF16BF16_SSILNSO_5MajorE0ELSQ_0ELNSO_7ScaleInE1ELSR_1EEEEEENS4_6LayoutISC_NS5_IJNSA_ILi0EEESV_SV_EEEEENS5_IJNS4_10UnderscoreESY_SY_EEEEENS4_13SM90_TMA_LOADENS4_14ComposedLayoutINS4_7SwizzleILi2ELi4ELi3EEENS4_18smem_ptr_flag_bitsILi16EEENSU_INS5_IJNSA_ILi8EEESH_EEENS5_IJSH_SB_EEEEEEEvNS4_8identityES11_S1B_vS1C_EENS_8epilogue10collective6detail29Sm90TmaWarpSpecializedAdapterINS1F_15DefaultEpilogueISJ_SK_SK_NS1E_6thread17LinearCombinationISJ_Li1EffLNS1J_9ScaleType4KindE0ELNS_15FloatRoundStyleE2ESJ_EENS1_15EpilogueDefaultEEEEEvvEEEEvNT_6ParamsE,"a",@progbits
	.sectionflags	@""
	.align	4
.nv.constant0._ZN7cutlass13device_kernelINS_4gemm6kernel13GemmUniversalIN4cute5tupleIJiiiiEEENS1_10collective13CollectiveMmaINS1_34MainloopSm90TmaGmmaWarpSpecializedILi11ENS5_IJNS4_1CILi1EEESB_SB_EEENS1_32KernelTmaWarpSpecializedPingpongEEENS5_IJNSA_ILi64EEENSA_ILi256EEENSA_ILi32EEEEEENS_10bfloat16_tENS5_IJlSB_lEEESJ_SK_NS4_8TiledMMAINS4_8MMA_AtomIJNS4_4SM904GMMA28MMA_64x256x16_F32BF16BF16_SSILNSO_5MajorE0ELSQ_0ELNSO_7ScaleInE1ELSR_1EEEEEENS4_6LayoutISC_NS5_IJNSA_ILi0EEESV_SV_EEEEENS5_IJNS4_10UnderscoreESY_SY_EEEEENS4_13SM90_TMA_LOADENS4_14ComposedLayoutINS4_7SwizzleILi2ELi4ELi3EEENS4_18smem_ptr_flag_bitsILi16EEENSU_INS5_IJNSA_ILi8EEESH_EEENS5_IJSH_SB_EEEEEEEvNS4_8identityES11_S1B_vS1C_EENS_8epilogue10collective6detail29Sm90TmaWarpSpecializedAdapterINS1F_15DefaultEpilogueISJ_SK_SK_NS1E_6thread17LinearCombinationISJ_Li1EffLNS1J_9ScaleType4KindE0ELNS_15FloatRoundStyleE2ESJ_EENS1_15EpilogueDefaultEEEEEvvEEEEvNT_6ParamsE:
	.zero		1664


//--------------------- SYMBOLS --------------------------

	.type		.nv.reservedSmem.offset0,@object
	.size		.nv.reservedSmem.offset0,0x4
	.type		__assertfail,@function
